//
// Generated by NVIDIA NVVM Compiler
//
// Compiler Build ID: CL-36424714
// Cuda compilation tools, release 13.0, V13.0.88
// Based on NVVM 20.0.0
//

.version 9.0
.target sm_100
.address_size 64

	// .globl	_Z14update_clusterPfiii

.visible .entry _Z14update_clusterPfiii(
	.param .u64 .ptr .align 1 _Z14update_clusterPfiii_param_0,
	.param .u32 _Z14update_clusterPfiii_param_1,
	.param .u32 _Z14update_clusterPfiii_param_2,
	.param .u32 _Z14update_clusterPfiii_param_3
)
{
	.reg .pred 	%p<5>;
	.reg .b32 	%r<17>;
	.reg .b32 	%f<7>;
	.reg .b64 	%rd<11>;

	ld.param.u64 	%rd2, [_Z14update_clusterPfiii_param_0];
	ld.param.u32 	%r4, [_Z14update_clusterPfiii_param_1];
	ld.param.u32 	%r5, [_Z14update_clusterPfiii_param_2];
	ld.param.u32 	%r6, [_Z14update_clusterPfiii_param_3];
	cvta.to.global.u64 	%rd1, %rd2;
	mov.u32 	%r7, %tid.x;
	mov.u32 	%r8, %ctaid.x;
	mov.u32 	%r9, %ntid.x;
	mad.lo.s32 	%r1, %r8, %r9, %r7;
	mul.lo.s32 	%r10, %r6, %r6;
	setp.ge.s32 	%p1, %r1, %r10;
	@%p1 bra 	$L__BB0_6;
	div.s32 	%r2, %r1, %r6;
	mul.lo.s32 	%r11, %r2, %r6;
	sub.s32 	%r3, %r1, %r11;
	setp.eq.s32 	%p2, %r2, %r3;
	@%p2 bra 	$L__BB0_6;
	setp.ne.s32 	%p3, %r2, %r4;
	@%p3 bra 	$L__BB0_4;
	mad.lo.s32 	%r15, %r6, %r4, %r3;
	mul.wide.s32 	%rd7, %r15, 4;
	add.s64 	%rd8, %rd1, %rd7;
	ld.global.f32 	%f4, [%rd8];
	mad.lo.s32 	%r16, %r6, %r5, %r3;
	mul.wide.s32 	%rd9, %r16, 4;
	add.s64 	%rd10, %rd1, %rd9;
	ld.global.f32 	%f5, [%rd10];
	min.f32 	%f6, %f4, %f5;
	st.global.f32 	[%rd8], %f6;
	bra.uni 	$L__BB0_6;
$L__BB0_4:
	setp.ne.s32 	%p4, %r3, %r4;
	@%p4 bra 	$L__BB0_6;
	add.s32 	%r13, %r11, %r4;
	mul.wide.s32 	%rd3, %r13, 4;
	add.s64 	%rd4, %rd1, %rd3;
	ld.global.f32 	%f1, [%rd4];
	add.s32 	%r14, %r11, %r5;
	mul.wide.s32 	%rd5, %r14, 4;
	add.s64 	%rd6, %rd1, %rd5;
	ld.global.f32 	%f2, [%rd6];
	min.f32 	%f3, %f1, %f2;
	st.global.f32 	[%rd4], %f3;
$L__BB0_6:
	ret;

}
	// .globl	_Z14remove_clusterPfii
.visible .entry _Z14remove_clusterPfii(
	.param .u64 .ptr .align 1 _Z14remove_clusterPfii_param_0,
	.param .u32 _Z14remove_clusterPfii_param_1,
	.param .u32 _Z14remove_clusterPfii_param_2
)
{
	.reg .pred 	%p<5>;
	.reg .b32 	%r<12>;
	.reg .b64 	%rd<5>;

	ld.param.u64 	%rd1, [_Z14remove_clusterPfii_param_0];
	ld.param.u32 	%r2, [_Z14remove_clusterPfii_param_1];
	ld.param.u32 	%r3, [_Z14remove_clusterPfii_param_2];
	mov.u32 	%r4, %tid.x;
	mov.u32 	%r5, %ctaid.x;
	mov.u32 	%r6, %ntid.x;
	mad.lo.s32 	%r1, %r5, %r6, %r4;
	mul.lo.s32 	%r7, %r3, %r3;
	setp.ge.s32 	%p1, %r1, %r7;
	@%p1 bra 	$L__BB1_3;
	div.s32 	%r8, %r1, %r3;
	mul.lo.s32 	%r9, %r8, %r3;
	sub.s32 	%r10, %r1, %r9;
	setp.ne.s32 	%p2, %r8, %r2;
	setp.ne.s32 	%p3, %r10, %r2;
	and.pred  	%p4, %p2, %p3;
	@%p4 bra 	$L__BB1_3;
	cvta.to.global.u64 	%rd2, %rd1;
	mul.wide.s32 	%rd3, %r1, 4;
	add.s64 	%rd4, %rd2, %rd3;
	mov.b32 	%r11, 2139095039;
	st.global.u32 	[%rd4], %r11;
$L__BB1_3:
	ret;

}
	// .globl	_Z29calculate_pairwise_dists_cudaPfS_jj
.visible .entry _Z29calculate_pairwise_dists_cudaPfS_jj(
	.param .u64 .ptr .align 1 _Z29calculate_pairwise_dists_cudaPfS_jj_param_0,
	.param .u64 .ptr .align 1 _Z29calculate_pairwise_dists_cudaPfS_jj_param_1,
	.param .u32 _Z29calculate_pairwise_dists_cudaPfS_jj_param_2,
	.param .u32 _Z29calculate_pairwise_dists_cudaPfS_jj_param_3
)
{
	.reg .pred 	%p<13>;
	.reg .b32 	%r<67>;
	.reg .b32 	%f<83>;
	.reg .b64 	%rd<69>;

	ld.param.u64 	%rd3, [_Z29calculate_pairwise_dists_cudaPfS_jj_param_0];
	ld.param.u64 	%rd4, [_Z29calculate_pairwise_dists_cudaPfS_jj_param_1];
	ld.param.u32 	%r19, [_Z29calculate_pairwise_dists_cudaPfS_jj_param_2];
	ld.param.u32 	%r20, [_Z29calculate_pairwise_dists_cudaPfS_jj_param_3];
	cvta.to.global.u64 	%rd1, %rd3;
	cvta.to.global.u64 	%rd2, %rd4;
	mov.u32 	%r21, %tid.x;
	mov.u32 	%r22, %ntid.x;
	mov.u32 	%r23, %ctaid.x;
	mad.lo.s32 	%r1, %r22, %r23, %r21;
	mul.lo.s32 	%r24, %r19, %r19;
	setp.ge.u32 	%p1, %r1, %r24;
	@%p1 bra 	$L__BB2_16;
	div.u32 	%r2, %r1, %r19;
	mul.lo.s32 	%r25, %r2, %r19;
	sub.s32 	%r3, %r1, %r25;
	setp.ge.u32 	%p2, %r2, %r19;
	@%p2 bra 	$L__BB2_16;
	setp.eq.s32 	%p3, %r2, %r3;
	@%p3 bra 	$L__BB2_17;
	setp.eq.s32 	%p4, %r20, 0;
	mov.f32 	%f82, 0f00000000;
	@%p4 bra 	$L__BB2_15;
	mul.lo.s32 	%r4, %r2, %r20;
	mul.lo.s32 	%r5, %r3, %r20;
	and.b32  	%r6, %r20, 7;
	setp.lt.u32 	%p5, %r20, 8;
	mov.f32 	%f82, 0f00000000;
	mov.b32 	%r64, 0;
	@%p5 bra 	$L__BB2_7;
	and.b32  	%r64, %r20, -8;
	neg.s32 	%r62, %r64;
	mov.f32 	%f82, 0f00000000;
	mov.b32 	%r63, 0;
$L__BB2_6:
	.pragma "nounroll";
	add.s32 	%r28, %r63, %r4;
	mul.wide.u32 	%rd5, %r28, 4;
	add.s64 	%rd6, %rd1, %rd5;
	ld.global.f32 	%f17, [%rd6];
	add.s32 	%r29, %r63, %r5;
	mul.wide.u32 	%rd7, %r29, 4;
	add.s64 	%rd8, %rd1, %rd7;
	ld.global.f32 	%f18, [%rd8];
	sub.f32 	%f19, %f17, %f18;
	fma.rn.f32 	%f20, %f19, %f19, %f82;
	add.s32 	%r30, %r28, 1;
	mul.wide.u32 	%rd9, %r30, 4;
	add.s64 	%rd10, %rd1, %rd9;
	ld.global.f32 	%f21, [%rd10];
	add.s32 	%r31, %r29, 1;
	mul.wide.u32 	%rd11, %r31, 4;
	add.s64 	%rd12, %rd1, %rd11;
	ld.global.f32 	%f22, [%rd12];
	sub.f32 	%f23, %f21, %f22;
	fma.rn.f32 	%f24, %f23, %f23, %f20;
	add.s32 	%r32, %r28, 2;
	mul.wide.u32 	%rd13, %r32, 4;
	add.s64 	%rd14, %rd1, %rd13;
	ld.global.f32 	%f25, [%rd14];
	add.s32 	%r33, %r29, 2;
	mul.wide.u32 	%rd15, %r33, 4;
	add.s64 	%rd16, %rd1, %rd15;
	ld.global.f32 	%f26, [%rd16];
	sub.f32 	%f27, %f25, %f26;
	fma.rn.f32 	%f28, %f27, %f27, %f24;
	add.s32 	%r34, %r28, 3;
	mul.wide.u32 	%rd17, %r34, 4;
	add.s64 	%rd18, %rd1, %rd17;
	ld.global.f32 	%f29, [%rd18];
	add.s32 	%r35, %r29, 3;
	mul.wide.u32 	%rd19, %r35, 4;
	add.s64 	%rd20, %rd1, %rd19;
	ld.global.f32 	%f30, [%rd20];
	sub.f32 	%f31, %f29, %f30;
	fma.rn.f32 	%f32, %f31, %f31, %f28;
	add.s32 	%r36, %r28, 4;
	mul.wide.u32 	%rd21, %r36, 4;
	add.s64 	%rd22, %rd1, %rd21;
	ld.global.f32 	%f33, [%rd22];
	add.s32 	%r37, %r29, 4;
	mul.wide.u32 	%rd23, %r37, 4;
	add.s64 	%rd24, %rd1, %rd23;
	ld.global.f32 	%f34, [%rd24];
	sub.f32 	%f35, %f33, %f34;
	fma.rn.f32 	%f36, %f35, %f35, %f32;
	add.s32 	%r38, %r28, 5;
	mul.wide.u32 	%rd25, %r38, 4;
	add.s64 	%rd26, %rd1, %rd25;
	ld.global.f32 	%f37, [%rd26];
	add.s32 	%r39, %r29, 5;
	mul.wide.u32 	%rd27, %r39, 4;
	add.s64 	%rd28, %rd1, %rd27;
	ld.global.f32 	%f38, [%rd28];
	sub.f32 	%f39, %f37, %f38;
	fma.rn.f32 	%f40, %f39, %f39, %f36;
	add.s32 	%r40, %r28, 6;
	mul.wide.u32 	%rd29, %r40, 4;
	add.s64 	%rd30, %rd1, %rd29;
	ld.global.f32 	%f41, [%rd30];
	add.s32 	%r41, %r29, 6;
	mul.wide.u32 	%rd31, %r41, 4;
	add.s64 	%rd32, %rd1, %rd31;
	ld.global.f32 	%f42, [%rd32];
	sub.f32 	%f43, %f41, %f42;
	fma.rn.f32 	%f44, %f43, %f43, %f40;
	add.s32 	%r42, %r28, 7;
	mul.wide.u32 	%rd33, %r42, 4;
	add.s64 	%rd34, %rd1, %rd33;
	ld.global.f32 	%f45, [%rd34];
	add.s32 	%r43, %r29, 7;
	mul.wide.u32 	%rd35, %r43, 4;
	add.s64 	%rd36, %rd1, %rd35;
	ld.global.f32 	%f46, [%rd36];
	sub.f32 	%f47, %f45, %f46;
	fma.rn.f32 	%f82, %f47, %f47, %f44;
	add.s32 	%r63, %r63, 8;
	add.s32 	%r62, %r62, 8;
	setp.ne.s32 	%p6, %r62, 0;
	@%p6 bra 	$L__BB2_6;
$L__BB2_7:
	setp.eq.s32 	%p7, %r6, 0;
	@%p7 bra 	$L__BB2_15;
	and.b32  	%r14, %r20, 3;
	setp.lt.u32 	%p8, %r6, 4;
	@%p8 bra 	$L__BB2_10;
	add.s32 	%r44, %r64, %r4;
	mul.wide.u32 	%rd37, %r44, 4;
	add.s64 	%rd38, %rd1, %rd37;
	ld.global.f32 	%f49, [%rd38];
	add.s32 	%r45, %r64, %r5;
	mul.wide.u32 	%rd39, %r45, 4;
	add.s64 	%rd40, %rd1, %rd39;
	ld.global.f32 	%f50, [%rd40];
	sub.f32 	%f51, %f49, %f50;
	fma.rn.f32 	%f52, %f51, %f51, %f82;
	add.s32 	%r46, %r44, 1;
	mul.wide.u32 	%rd41, %r46, 4;
	add.s64 	%rd42, %rd1, %rd41;
	ld.global.f32 	%f53, [%rd42];
	add.s32 	%r47, %r45, 1;
	mul.wide.u32 	%rd43, %r47, 4;
	add.s64 	%rd44, %rd1, %rd43;
	ld.global.f32 	%f54, [%rd44];
	sub.f32 	%f55, %f53, %f54;
	fma.rn.f32 	%f56, %f55, %f55, %f52;
	add.s32 	%r48, %r44, 2;
	mul.wide.u32 	%rd45, %r48, 4;
	add.s64 	%rd46, %rd1, %rd45;
	ld.global.f32 	%f57, [%rd46];
	add.s32 	%r49, %r45, 2;
	mul.wide.u32 	%rd47, %r49, 4;
	add.s64 	%rd48, %rd1, %rd47;
	ld.global.f32 	%f58, [%rd48];
	sub.f32 	%f59, %f57, %f58;
	fma.rn.f32 	%f60, %f59, %f59, %f56;
	add.s32 	%r50, %r44, 3;
	mul.wide.u32 	%rd49, %r50, 4;
	add.s64 	%rd50, %rd1, %rd49;
	ld.global.f32 	%f61, [%rd50];
	add.s32 	%r51, %r45, 3;
	mul.wide.u32 	%rd51, %r51, 4;
	add.s64 	%rd52, %rd1, %rd51;
	ld.global.f32 	%f62, [%rd52];
	sub.f32 	%f63, %f61, %f62;
	fma.rn.f32 	%f82, %f63, %f63, %f60;
	add.s32 	%r64, %r64, 4;
$L__BB2_10:
	setp.eq.s32 	%p9, %r14, 0;
	@%p9 bra 	$L__BB2_15;
	setp.eq.s32 	%p10, %r14, 1;
	@%p10 bra 	$L__BB2_13;
	add.s32 	%r52, %r64, %r4;
	mul.wide.u32 	%rd53, %r52, 4;
	add.s64 	%rd54, %rd1, %rd53;
	ld.global.f32 	%f65, [%rd54];
	add.s32 	%r53, %r64, %r5;
	mul.wide.u32 	%rd55, %r53, 4;
	add.s64 	%rd56, %rd1, %rd55;
	ld.global.f32 	%f66, [%rd56];
	sub.f32 	%f67, %f65, %f66;
	fma.rn.f32 	%f68, %f67, %f67, %f82;
	add.s32 	%r54, %r52, 1;
	mul.wide.u32 	%rd57, %r54, 4;
	add.s64 	%rd58, %rd1, %rd57;
	ld.global.f32 	%f69, [%rd58];
	add.s32 	%r55, %r53, 1;
	mul.wide.u32 	%rd59, %r55, 4;
	add.s64 	%rd60, %rd1, %rd59;
	ld.global.f32 	%f70, [%rd60];
	sub.f32 	%f71, %f69, %f70;
	fma.rn.f32 	%f82, %f71, %f71, %f68;
	add.s32 	%r64, %r64, 2;
$L__BB2_13:
	and.b32  	%r56, %r20, 1;
	setp.eq.b32 	%p11, %r56, 1;
	not.pred 	%p12, %p11;
	@%p12 bra 	$L__BB2_15;
	add.s32 	%r57, %r64, %r4;
	mul.wide.u32 	%rd61, %r57, 4;
	add.s64 	%rd62, %rd1, %rd61;
	ld.global.f32 	%f72, [%rd62];
	add.s32 	%r58, %r64, %r5;
	mul.wide.u32 	%rd63, %r58, 4;
	add.s64 	%rd64, %rd1, %rd63;
	ld.global.f32 	%f73, [%rd64];
	sub.f32 	%f74, %f72, %f73;
	fma.rn.f32 	%f82, %f74, %f74, %f82;
$L__BB2_15:
	mad.lo.s32 	%r59, %r2, %r19, %r3;
	mul.wide.u32 	%rd65, %r59, 4;
	add.s64 	%rd66, %rd2, %rd65;
	st.global.f32 	[%rd66], %f82;
$L__BB2_16:
	ret;
$L__BB2_17:
	mad.lo.s32 	%r60, %r2, %r19, %r2;
	mul.wide.u32 	%rd67, %r60, 4;
	add.s64 	%rd68, %rd2, %rd67;
	mov.b32 	%r61, 2139095039;
	st.global.u32 	[%rd68], %r61;
	bra.uni 	$L__BB2_16;

}
	// .globl	_Z22find_pairwise_min_cudaPfiPi
.visible .entry _Z22find_pairwise_min_cudaPfiPi(
	.param .u64 .ptr .align 1 _Z22find_pairwise_min_cudaPfiPi_param_0,
	.param .u32 _Z22find_pairwise_min_cudaPfiPi_param_1,
	.param .u64 .ptr .align 1 _Z22find_pairwise_min_cudaPfiPi_param_2
)
{
	.reg .pred 	%p<10>;
	.reg .b32 	%r<21>;
	.reg .b32 	%f<12>;
	.reg .b64 	%rd<16>;

	ld.param.u64 	%rd6, [_Z22find_pairwise_min_cudaPfiPi_param_0];
	ld.param.u32 	%r12, [_Z22find_pairwise_min_cudaPfiPi_param_1];
	ld.param.u64 	%rd7, [_Z22find_pairwise_min_cudaPfiPi_param_2];
	cvta.to.global.u64 	%rd1, %rd6;
	cvta.to.global.u64 	%rd2, %rd7;
	mov.u32 	%r13, %tid.x;
	mov.u32 	%r14, %ctaid.x;
	mov.u32 	%r15, %ntid.x;
	mad.lo.s32 	%r1, %r14, %r15, %r13;
	mul.lo.s32 	%r2, %r12, %r12;
	add.s32 	%r3, %r1, 1;
	shr.u32 	%r4, %r2, 1;
	mul.wide.s32 	%rd8, %r1, 4;
	add.s64 	%rd3, %rd2, %rd8;
	add.s64 	%rd4, %rd1, %rd8;
	mov.u32 	%r18, %r2;
$L__BB3_1:
	mov.u32 	%r5, %r18;
	shr.u32 	%r18, %r5, 1;
	bar.sync 	0;
	setp.gt.s32 	%p1, %r1, %r18;
	@%p1 bra 	$L__BB3_14;
	add.s32 	%r20, %r3, %r18;
	setp.ne.s32 	%p2, %r18, %r4;
	mul.wide.s32 	%rd9, %r20, 4;
	add.s64 	%rd5, %rd2, %rd9;
	mov.f32 	%f11, 0f7F7FFFFF;
	@%p2 bra 	$L__BB3_5;
	ld.global.f32 	%f10, [%rd4];
	setp.lt.s32 	%p4, %r20, %r2;
	@%p4 bra 	$L__BB3_4;
	bra.uni 	$L__BB3_7;
$L__BB3_4:
	add.s64 	%rd15, %rd1, %rd9;
	ld.global.f32 	%f8, [%rd15];
	setp.gtu.f32 	%p8, %f10, %f8;
	mov.u32 	%r19, %r1;
	@%p8 bra 	$L__BB3_13;
	bra.uni 	$L__BB3_10;
$L__BB3_5:
	ld.global.u32 	%r16, [%rd3];
	mul.wide.s32 	%rd10, %r16, 4;
	add.s64 	%rd11, %rd1, %rd10;
	ld.global.f32 	%f10, [%rd11];
	setp.ge.s32 	%p3, %r20, %r2;
	@%p3 bra 	$L__BB3_7;
	ld.global.u32 	%r17, [%rd5];
	mul.wide.s32 	%rd12, %r17, 4;
	add.s64 	%rd13, %rd1, %rd12;
	ld.global.f32 	%f11, [%rd13];
$L__BB3_7:
	setp.gtu.f32 	%p5, %f10, %f11;
	@%p5 bra 	$L__BB3_11;
	setp.eq.s32 	%p6, %r18, %r4;
	mov.u32 	%r19, %r1;
	@%p6 bra 	$L__BB3_10;
	ld.global.u32 	%r19, [%rd3];
$L__BB3_10:
	st.global.u32 	[%rd3], %r19;
	bra.uni 	$L__BB3_14;
$L__BB3_11:
	setp.eq.s32 	%p7, %r18, %r4;
	@%p7 bra 	$L__BB3_13;
	ld.global.u32 	%r20, [%rd5];
$L__BB3_13:
	st.global.u32 	[%rd3], %r20;
$L__BB3_14:
	setp.gt.u32 	%p9, %r5, 1;
	@%p9 bra 	$L__BB3_1;
	ret;

}


// ===== COMPILED SASS (sm_100) =====

	.target	sm_100

	.elftype	@"ET_EXEC"


//--------------------- .note.nv.tkinfo           --------------------------
	.section	.note.nv.tkinfo,"",@"SHT_NOTE"
	.sectionflags	@"SHF_NOTE_NV_TKINFO"
	.tkinfo
        /*0018*/ 	.word	0x00000002
        /*0030*/ 	.string	""
        /*0030*/ 	.string	"ptxas"
        /*0030*/ 	.string	"Cuda compilation tools, release 13.0, V13.0.88"
        /*0030*/ 	.string	"Build cuda_13.0.r13.0/compiler.36424714_0"
        /*0030*/ 	.string	"-arch sm_100 -m 64 "



//--------------------- .note.nv.cuinfo           --------------------------
	.section	.note.nv.cuinfo,"",@"SHT_NOTE"
	.sectionflags	@"SHF_NOTE_NV_CUINFO"
        /*0018*/ 	.short	0x0002
        /*001a*/ 	.short	0x0064
        /*001c*/ 	.short	0x0082
	.zero		2


//--------------------- .nv.info                  --------------------------
	.section	.nv.info,"",@"SHT_CUDA_INFO"
	.align	4


	//----- nvinfo : EIATTR_REGCOUNT
	.align		4
        /*0000*/ 	.byte	0x04, 0x2f
        /*0002*/ 	.short	(.L_1 - .L_0)
	.align		4
.L_0:
        /*0004*/ 	.word	index@(_Z14update_clusterPfiii)
        /*0008*/ 	.word	0x0000000c


	//----- nvinfo : EIATTR_FRAME_SIZE
	.align		4
.L_1:
        /*000c*/ 	.byte	0x04, 0x11
        /*000e*/ 	.short	(.L_3 - .L_2)
	.align		4
.L_2:
        /*0010*/ 	.word	index@(_Z14update_clusterPfiii)
        /*0014*/ 	.word	0x00000000


	//----- nvinfo : EIATTR_REGCOUNT
	.align		4
.L_3:
        /*0018*/ 	.byte	0x04, 0x2f
        /*001a*/ 	.short	(.L_5 - .L_4)
	.align		4
.L_4:
        /*001c*/ 	.word	index@(_Z14remove_clusterPfii)
        /*0020*/ 	.word	0x0000000c


	//----- nvinfo : EIATTR_FRAME_SIZE
	.align		4
.L_5:
        /*0024*/ 	.byte	0x04, 0x11
        /*0026*/ 	.short	(.L_7 - .L_6)
	.align		4
.L_6:
        /*0028*/ 	.word	index@(_Z14remove_clusterPfii)
        /*002c*/ 	.word	0x00000000


	//----- nvinfo : EIATTR_REGCOUNT
	.align		4
.L_7:
        /*0030*/ 	.byte	0x04, 0x2f
        /*0032*/ 	.short	(.L_9 - .L_8)
	.align		4
.L_8:
        /*0034*/ 	.word	index@(_Z29calculate_pairwise_dists_cudaPfS_jj)
        /*0038*/ 	.word	0x00000020


	//----- nvinfo : EIATTR_FRAME_SIZE
	.align		4
.L_9:
        /*003c*/ 	.byte	0x04, 0x11
        /*003e*/ 	.short	(.L_11 - .L_10)
	.align		4
.L_10:
        /*0040*/ 	.word	index@(_Z29calculate_pairwise_dists_cudaPfS_jj)
        /*0044*/ 	.word	0x00000000


	//----- nvinfo : EIATTR_REGCOUNT
	.align		4
.L_11:
        /*0048*/ 	.byte	0x04, 0x2f
        /*004a*/ 	.short	(.L_13 - .L_12)
	.align		4
.L_12:
        /*004c*/ 	.word	index@(_Z22find_pairwise_min_cudaPfiPi)
        /*0050*/ 	.word	0x00000015


	//----- nvinfo : EIATTR_FRAME_SIZE
	.align		4
.L_13:
        /*0054*/ 	.byte	0x04, 0x11
        /*0056*/ 	.short	(.L_15 - .L_14)
	.align		4
.L_14:
        /*0058*/ 	.word	index@(_Z22find_pairwise_min_cudaPfiPi)
        /*005c*/ 	.word	0x00000000


	//----- nvinfo : EIATTR_MIN_STACK_SIZE
	.align		4
.L_15:
        /*0060*/ 	.byte	0x04, 0x12
        /*0062*/ 	.short	(.L_17 - .L_16)
	.align		4
.L_16:
        /*0064*/ 	.word	index@(_Z22find_pairwise_min_cudaPfiPi)
        /*0068*/ 	.word	0x00000000


	//----- nvinfo : EIATTR_MIN_STACK_SIZE
	.align		4
.L_17:
        /*006c*/ 	.byte	0x04, 0x12
        /*006e*/ 	.short	(.L_19 - .L_18)
	.align		4
.L_18:
        /*0070*/ 	.word	index@(_Z29calculate_pairwise_dists_cudaPfS_jj)
        /*0074*/ 	.word	0x00000000


	//----- nvinfo : EIATTR_MIN_STACK_SIZE
	.align		4
.L_19:
        /*0078*/ 	.byte	0x04, 0x12
        /*007a*/ 	.short	(.L_21 - .L_20)
	.align		4
.L_20:
        /*007c*/ 	.word	index@(_Z14remove_clusterPfii)
        /*0080*/ 	.word	0x00000000


	//----- nvinfo : EIATTR_MIN_STACK_SIZE
	.align		4
.L_21:
        /*0084*/ 	.byte	0x04, 0x12
        /*0086*/ 	.short	(.L_23 - .L_22)
	.align		4
.L_22:
        /*0088*/ 	.word	index@(_Z14update_clusterPfiii)
        /*008c*/ 	.word	0x00000000
.L_23:


//--------------------- .nv.compat                --------------------------
	.section	.nv.compat,"",@"SHT_CUDA_COMPAT_INFO"
	.align	4
        /*0000*/ 	.byte	0x02, 0x09, 0x00, 0x00, 0x02, 0x02, 0x01, 0x00, 0x02, 0x05, 0x05, 0x00, 0x03, 0x07, 0x01, 0x01
        /*0010*/ 	.byte	0x02, 0x03, 0x00, 0x00, 0x02, 0x06, 0x01, 0x00, 0x04, 0x0b, 0x08, 0x00, 0x09, 0x00, 0x00, 0x00
        /*0020*/ 	.byte	0x00, 0x00, 0x00, 0x00


//--------------------- .nv.info._Z22find_pairwise_min_cudaPfiPi --------------------------
	.section	.nv.info._Z22find_pairwise_min_cudaPfiPi,"",@"SHT_CUDA_INFO"
	.sectionflags	@""
	.align	4


	//----- nvinfo : EIATTR_CUDA_API_VERSION
	.align		4
        /*0000*/ 	.byte	0x04, 0x37
        /*0002*/ 	.short	(.L_25 - .L_24)
.L_24:
        /*0004*/ 	.word	0x00000082


	//----- nvinfo : EIATTR_KPARAM_INFO
	.align		4
.L_25:
        /*0008*/ 	.byte	0x04, 0x17
        /*000a*/ 	.short	(.L_27 - .L_26)
.L_26:
        /*000c*/ 	.word	0x00000000
        /*0010*/ 	.short	0x0002
        /*0012*/ 	.short	0x0010
        /*0014*/ 	.byte	0x00, 0xf5, 0x21, 0x00


	//----- nvinfo : EIATTR_KPARAM_INFO
	.align		4
.L_27:
        /*0018*/ 	.byte	0x04, 0x17
        /*001a*/ 	.short	(.L_29 - .L_28)
.L_28:
        /*001c*/ 	.word	0x00000000
        /*0020*/ 	.short	0x0001
        /*0022*/ 	.short	0x0008
        /*0024*/ 	.byte	0x00, 0xf0, 0x11, 0x00


	//----- nvinfo : EIATTR_KPARAM_INFO
	.align		4
.L_29:
        /*0028*/ 	.byte	0x04, 0x17
        /*002a*/ 	.short	(.L_31 - .L_30)
.L_30:
        /*002c*/ 	.word	0x00000000
        /*0030*/ 	.short	0x0000
        /*0032*/ 	.short	0x0000
        /*0034*/ 	.byte	0x00, 0xf5, 0x21, 0x00


	//----- nvinfo : EIATTR_SPARSE_MMA_MASK
	.align		4
.L_31:
        /*0038*/ 	.byte	0x03, 0x50
        /*003a*/ 	.short	0x0000


	//----- nvinfo : EIATTR_MAXREG_COUNT
	.align		4
        /*003c*/ 	.byte	0x03, 0x1b
        /*003e*/ 	.short	0x00ff


	//----- nvinfo : EIATTR_NUM_BARRIERS
	.align		4
        /*0040*/ 	.byte	0x02, 0x4c
        /*0042*/ 	.byte	0x01
	.zero		1


	//----- nvinfo : EIATTR_MERCURY_ISA_VERSION
	.align		4
        /*0044*/ 	.byte	0x03, 0x5f
        /*0046*/ 	.short	0x0101


	//----- nvinfo : EIATTR_VRC_CTA_INIT_COUNT
	.align		4
        /*0048*/ 	.byte	0x02, 0x4a
	.zero		1
	.zero		1


	//----- nvinfo : EIATTR_EXIT_INSTR_OFFSETS
	.align		4
        /*004c*/ 	.byte	0x04, 0x1c
        /*004e*/ 	.short	(.L_33 - .L_32)


	//   ....[0]....
.L_32:
        /*0050*/ 	.word	0x00000400


	//----- nvinfo : EIATTR_CRS_STACK_SIZE
	.align		4
.L_33:
        /*0054*/ 	.byte	0x04, 0x1e
        /*0056*/ 	.short	(.L_35 - .L_34)
.L_34:
        /*0058*/ 	.word	0x00000000


	//----- nvinfo : EIATTR_CBANK_PARAM_SIZE
	.align		4
.L_35:
        /*005c*/ 	.byte	0x03, 0x19
        /*005e*/ 	.short	0x0018


	//----- nvinfo : EIATTR_PARAM_CBANK
	.align		4
        /*0060*/ 	.byte	0x04, 0x0a
        /*0062*/ 	.short	(.L_37 - .L_36)
	.align		4
.L_36:
        /*0064*/ 	.word	index@(.nv.constant0._Z22find_pairwise_min_cudaPfiPi)
        /*0068*/ 	.short	0x0380
        /*006a*/ 	.short	0x0018


	//----- nvinfo : EIATTR_SW_WAR
	.align		4
.L_37:
        /*006c*/ 	.byte	0x04, 0x36
        /*006e*/ 	.short	(.L_39 - .L_38)
.L_38:
        /*0070*/ 	.word	0x00000008
.L_39:


//--------------------- .nv.info._Z29calculate_pairwise_dists_cudaPfS_jj --------------------------
	.section	.nv.info._Z29calculate_pairwise_dists_cudaPfS_jj,"",@"SHT_CUDA_INFO"
	.sectionflags	@""
	.align	4


	//----- nvinfo : EIATTR_CUDA_API_VERSION
	.align		4
        /*0000*/ 	.byte	0x04, 0x37
        /*0002*/ 	.short	(.L_41 - .L_40)
.L_40:
        /*0004*/ 	.word	0x00000082


	//----- nvinfo : EIATTR_KPARAM_INFO
	.align		4
.L_41:
        /*0008*/ 	.byte	0x04, 0x17
        /*000a*/ 	.short	(.L_43 - .L_42)
.L_42:
        /*000c*/ 	.word	0x00000000
        /*0010*/ 	.short	0x0003
        /*0012*/ 	.short	0x0014
        /*0014*/ 	.byte	0x00, 0xf0, 0x11, 0x00


	//----- nvinfo : EIATTR_KPARAM_INFO
	.align		4
.L_43:
        /*0018*/ 	.byte	0x04, 0x17
        /*001a*/ 	.short	(.L_45 - .L_44)
.L_44:
        /*001c*/ 	.word	0x00000000
        /*0020*/ 	.short	0x0002
        /*0022*/ 	.short	0x0010
        /*0024*/ 	.byte	0x00, 0xf0, 0x11, 0x00


	//----- nvinfo : EIATTR_KPARAM_INFO
	.align		4
.L_45:
        /*0028*/ 	.byte	0x04, 0x17
        /*002a*/ 	.short	(.L_47 - .L_46)
.L_46:
        /*002c*/ 	.word	0x00000000
        /*0030*/ 	.short	0x0001
        /*0032*/ 	.short	0x0008
        /*0034*/ 	.byte	0x00, 0xf5, 0x21, 0x00


	//----- nvinfo : EIATTR_KPARAM_INFO
	.align		4
.L_47:
        /*0038*/ 	.byte	0x04, 0x17
        /*003a*/ 	.short	(.L_49 - .L_48)
.L_48:
        /*003c*/ 	.word	0x00000000
        /*0040*/ 	.short	0x0000
        /*0042*/ 	.short	0x0000
        /*0044*/ 	.byte	0x00, 0xf5, 0x21, 0x00


	//----- nvinfo : EIATTR_SPARSE_MMA_MASK
	.align		4
.L_49:
        /*0048*/ 	.byte	0x03, 0x50
        /*004a*/ 	.short	0x0000


	//----- nvinfo : EIATTR_MAXREG_COUNT
	.align		4
        /*004c*/ 	.byte	0x03, 0x1b
        /*004e*/ 	.short	0x00ff


	//----- nvinfo : EIATTR_MERCURY_ISA_VERSION
	.align		4
        /*0050*/ 	.byte	0x03, 0x5f
        /*0052*/ 	.short	0x0101


	//----- nvinfo : EIATTR_VRC_CTA_INIT_COUNT
	.align		4
        /*0054*/ 	.byte	0x02, 0x4a
	.zero		1
	.zero		1


	//----- nvinfo : EIATTR_EXIT_INSTR_OFFSETS
	.align		4
        /*0058*/ 	.byte	0x04, 0x1c
        /*005a*/ 	.short	(.L_51 - .L_50)


	//   ....[0]....
.L_50:
        /*005c*/ 	.word	0x00000080


	//   ....[1]....
        /*0060*/ 	.word	0x000001e0


	//   ....[2]....
        /*0064*/ 	.word	0x00000bf0


	//   ....[3]....
        /*0068*/ 	.word	0x00000c50


	//----- nvinfo : EIATTR_CRS_STACK_SIZE
	.align		4
.L_51:
        /*006c*/ 	.byte	0x04, 0x1e
        /*006e*/ 	.short	(.L_53 - .L_52)
.L_52:
        /*0070*/ 	.word	0x00000000


	//----- nvinfo : EIATTR_CBANK_PARAM_SIZE
	.align		4
.L_53:
        /*0074*/ 	.byte	0x03, 0x19
        /*0076*/ 	.short	0x0018


	//----- nvinfo : EIATTR_PARAM_CBANK
	.align		4
        /*0078*/ 	.byte	0x04, 0x0a
        /*007a*/ 	.short	(.L_55 - .L_54)
	.align		4
.L_54:
        /*007c*/ 	.word	index@(.nv.constant0._Z29calculate_pairwise_dists_cudaPfS_jj)
        /*0080*/ 	.short	0x0380
        /*0082*/ 	.short	0x0018


	//----- nvinfo : EIATTR_SW_WAR
	.align		4
.L_55:
        /*0084*/ 	.byte	0x04, 0x36
        /*0086*/ 	.short	(.L_57 - .L_56)
.L_56:
        /*0088*/ 	.word	0x00000008
.L_57:


//--------------------- .nv.info._Z14remove_clusterPfii --------------------------
	.section	.nv.info._Z14remove_clusterPfii,"",@"SHT_CUDA_INFO"
	.sectionflags	@""
	.align	4


	//----- nvinfo : EIATTR_CUDA_API_VERSION
	.align		4
        /*0000*/ 	.byte	0x04, 0x37
        /*0002*/ 	.short	(.L_59 - .L_58)
.L_58:
        /*0004*/ 	.word	0x00000082


	//----- nvinfo : EIATTR_KPARAM_INFO
	.align		4
.L_59:
        /*0008*/ 	.byte	0x04, 0x17
        /*000a*/ 	.short	(.L_61 - .L_60)
.L_60:
        /*000c*/ 	.word	0x00000000
        /*0010*/ 	.short	0x0002
        /*0012*/ 	.short	0x000c
        /*0014*/ 	.byte	0x00, 0xf0, 0x11, 0x00


	//----- nvinfo : EIATTR_KPARAM_INFO
	.align		4
.L_61:
        /*0018*/ 	.byte	0x04, 0x17
        /*001a*/ 	.short	(.L_63 - .L_62)
.L_62:
        /*001c*/ 	.word	0x00000000
        /*0020*/ 	.short	0x0001
        /*0022*/ 	.short	0x0008
        /*0024*/ 	.byte	0x00, 0xf0, 0x11, 0x00


	//----- nvinfo : EIATTR_KPARAM_INFO
	.align		4
.L_63:
        /*0028*/ 	.byte	0x04, 0x17
        /*002a*/ 	.short	(.L_65 - .L_64)
.L_64:
        /*002c*/ 	.word	0x00000000
        /*0030*/ 	.short	0x0000
        /*0032*/ 	.short	0x0000
        /*0034*/ 	.byte	0x00, 0xf5, 0x21, 0x00


	//----- nvinfo : EIATTR_SPARSE_MMA_MASK
	.align		4
.L_65:
        /*0038*/ 	.byte	0x03, 0x50
        /*003a*/ 	.short	0x0000


	//----- nvinfo : EIATTR_MAXREG_COUNT
	.align		4
        /*003c*/ 	.byte	0x03, 0x1b
        /*003e*/ 	.short	0x00ff


	//----- nvinfo : EIATTR_MERCURY_ISA_VERSION
	.align		4
        /*0040*/ 	.byte	0x03, 0x5f
        /*0042*/ 	.short	0x0101


	//----- nvinfo : EIATTR_VRC_CTA_INIT_COUNT
	.align		4
        /*0044*/ 	.byte	0x02, 0x4a
	.zero		1
	.zero		1


	//----- nvinfo : EIATTR_EXIT_INSTR_OFFSETS
	.align		4
        /*0048*/ 	.byte	0x04, 0x1c
        /*004a*/ 	.short	(.L_67 - .L_66)


	//   ....[0]....
.L_66:
        /*004c*/ 	.word	0x00000080


	//   ....[1]....
        /*0050*/ 	.word	0x00000260


	//   ....[2]....
        /*0054*/ 	.word	0x000002b0


	//----- nvinfo : EIATTR_CBANK_PARAM_SIZE
	.align		4
.L_67:
        /*0058*/ 	.byte	0x03, 0x19
        /*005a*/ 	.short	0x0010


	//----- nvinfo : EIATTR_PARAM_CBANK
	.align		4
        /*005c*/ 	.byte	0x04, 0x0a
        /*005e*/ 	.short	(.L_69 - .L_68)
	.align		4
.L_68:
        /*0060*/ 	.word	index@(.nv.constant0._Z14remove_clusterPfii)
        /*0064*/ 	.short	0x0380
        /*0066*/ 	.short	0x0010


	//----- nvinfo : EIATTR_SW_WAR
	.align		4
.L_69:
        /*0068*/ 	.byte	0x04, 0x36
        /*006a*/ 	.short	(.L_71 - .L_70)
.L_70:
        /*006c*/ 	.word	0x00000008
.L_71:


//--------------------- .nv.info._Z14update_clusterPfiii --------------------------
	.section	.nv.info._Z14update_clusterPfiii,"",@"SHT_CUDA_INFO"
	.sectionflags	@""
	.align	4


	//----- nvinfo : EIATTR_CUDA_API_VERSION
	.align		4
        /*0000*/ 	.byte	0x04, 0x37
        /*0002*/ 	.short	(.L_73 - .L_72)
.L_72:
        /*0004*/ 	.word	0x00000082


	//----- nvinfo : EIATTR_KPARAM_INFO
	.align		4
.L_73:
        /*0008*/ 	.byte	0x04, 0x17
        /*000a*/ 	.short	(.L_75 - .L_74)
.L_74:
        /*000c*/ 	.word	0x00000000
        /*0010*/ 	.short	0x0003
        /*0012*/ 	.short	0x0010
        /*0014*/ 	.byte	0x00, 0xf0, 0x11, 0x00


	//----- nvinfo : EIATTR_KPARAM_INFO
	.align		4
.L_75:
        /*0018*/ 	.byte	0x04, 0x17
        /*001a*/ 	.short	(.L_77 - .L_76)
.L_76:
        /*001c*/ 	.word	0x00000000
        /*0020*/ 	.short	0x0002
        /*0022*/ 	.short	0x000c
        /*0024*/ 	.byte	0x00, 0xf0, 0x11, 0x00


	//----- nvinfo : EIATTR_KPARAM_INFO
	.align		4
.L_77:
        /*0028*/ 	.byte	0x04, 0x17
        /*002a*/ 	.short	(.L_79 - .L_78)
.L_78:
        /*002c*/ 	.word	0x00000000
        /*0030*/ 	.short	0x0001
        /*0032*/ 	.short	0x0008
        /*0034*/ 	.byte	0x00, 0xf0, 0x11, 0x00


	//----- nvinfo : EIATTR_KPARAM_INFO
	.align		4
.L_79:
        /*0038*/ 	.byte	0x04, 0x17
        /*003a*/ 	.short	(.L_81 - .L_80)
.L_80:
        /*003c*/ 	.word	0x00000000
        /*0040*/ 	.short	0x0000
        /*0042*/ 	.short	0x0000
        /*0044*/ 	.byte	0x00, 0xf5, 0x21, 0x00


	//----- nvinfo : EIATTR_SPARSE_MMA_MASK
	.align		4
.L_81:
        /*0048*/ 	.byte	0x03, 0x50
        /*004a*/ 	.short	0x0000


	//----- nvinfo : EIATTR_MAXREG_COUNT
	.align		4
        /*004c*/ 	.byte	0x03, 0x1b
        /*004e*/ 	.short	0x00ff


	//----- nvinfo : EIATTR_MERCURY_ISA_VERSION
	.align		4
        /*0050*/ 	.byte	0x03, 0x5f
        /*0052*/ 	.short	0x0101


	//----- nvinfo : EIATTR_VRC_CTA_INIT_COUNT
	.align		4
        /*0054*/ 	.byte	0x02, 0x4a
	.zero		1
	.zero		1


	//----- nvinfo : EIATTR_EXIT_INSTR_OFFSETS
	.align		4
        /*0058*/ 	.byte	0x04, 0x1c
        /*005a*/ 	.short	(.L_83 - .L_82)


	//   ....[0]....
.L_82:
        /*005c*/ 	.word	0x00000080


	//   ....[1]....
        /*0060*/ 	.word	0x00000240


	//   ....[2]....
        /*0064*/ 	.word	0x00000330


	//   ....[3]....
        /*0068*/ 	.word	0x00000350


	//   ....[4]....
        /*006c*/ 	.word	0x00000400


	//----- nvinfo : EIATTR_CRS_STACK_SIZE
	.align		4
.L_83:
        /*0070*/ 	.byte	0x04, 0x1e
        /*0072*/ 	.short	(.L_85 - .L_84)
.L_84:
        /*0074*/ 	.word	0x00000000


	//----- nvinfo : EIATTR_CBANK_PARAM_SIZE
	.align		4
.L_85:
        /*0078*/ 	.byte	0x03, 0x19
        /*007a*/ 	.short	0x0014


	//----- nvinfo : EIATTR_PARAM_CBANK
	.align		4
        /*007c*/ 	.byte	0x04, 0x0a
        /*007e*/ 	.short	(.L_87 - .L_86)
	.align		4
.L_86:
        /*0080*/ 	.word	index@(.nv.constant0._Z14update_clusterPfiii)
        /*0084*/ 	.short	0x0380
        /*0086*/ 	.short	0x0014


	//----- nvinfo : EIATTR_SW_WAR
	.align		4
.L_87:
        /*0088*/ 	.byte	0x04, 0x36
        /*008a*/ 	.short	(.L_89 - .L_88)
.L_88:
        /*008c*/ 	.word	0x00000008
.L_89:


//--------------------- .nv.callgraph             --------------------------
	.section	.nv.callgraph,"",@"SHT_CUDA_CALLGRAPH"
	.align	4
	.sectionentsize	8
	.align		4
        /*0000*/ 	.word	0x00000000
	.align		4
        /*0004*/ 	.word	0xffffffff
	.align		4
        /*0008*/ 	.word	0x00000000
	.align		4
        /*000c*/ 	.word	0xfffffffe
	.align		4
        /*0010*/ 	.word	0x00000000
	.align		4
        /*0014*/ 	.word	0xfffffffd
	.align		4
        /*0018*/ 	.word	0x00000000
	.align		4
        /*001c*/ 	.word	0xfffffffc


//--------------------- .text._Z22find_pairwise_min_cudaPfiPi --------------------------
	.section	.text._Z22find_pairwise_min_cudaPfiPi,"ax",@progbits
	.align	128
        .global         _Z22find_pairwise_min_cudaPfiPi
        .type           _Z22find_pairwise_min_cudaPfiPi,@function
        .size           _Z22find_pairwise_min_cudaPfiPi,(.L_x_19 - _Z22find_pairwise_min_cudaPfiPi)
        .other          _Z22find_pairwise_min_cudaPfiPi,@"STO_CUDA_ENTRY STV_DEFAULT"
_Z22find_pairwise_min_cudaPfiPi:
.text._Z22find_pairwise_min_cudaPfiPi:
[----:B------:R-:W-:Y:S01]  /*0000*/  LDC R1, c[0x0][0x37c] ;  /* 0x0000df00ff017b82 */ /* 0x000fe20000000800 */
[----:B------:R-:W0:Y:S07]  /*0010*/  S2R R0, SR_TID.X ;  /* 0x0000000000007919 */ /* 0x000e2e0000002100 */
[----:B------:R-:W0:Y:S01]  /*0020*/  S2UR UR5, SR_CTAID.X ;  /* 0x00000000000579c3 */ /* 0x000e220000002500 */
[----:B------:R-:W1:Y:S01]  /*0030*/  LDCU UR4, c[0x0][0x388] ;  /* 0x00007100ff0477ac */ /* 0x000e620008000800 */
[----:B------:R-:W2:Y:S06]  /*0040*/  LDCU.64 UR8, c[0x0][0x358] ;  /* 0x00006b00ff0877ac */ /* 0x000eac0008000a00 */
[----:B------:R-:W0:Y:S08]  /*0050*/  LDC R11, c[0x0][0x360] ;  /* 0x0000d800ff0b7b82 */ /* 0x000e300000000800 */
[----:B------:R-:W3:Y:S01]  /*0060*/  LDC.64 R6, c[0x0][0x390] ;  /* 0x0000e400ff067b82 */ /* 0x000ee20000000a00 */
[----:B-1----:R-:W-:-:S04]  /*0070*/  UIMAD UR4, UR4, UR4, URZ ;  /* 0x00000004040472a4 */ /* 0x002fc8000f8e02ff */
[----:B------:R-:W-:-:S03]  /*0080*/  USHF.R.U32.HI UR7, URZ, 0x1, UR4 ;  /* 0x00000001ff077899 */ /* 0x000fc60008011604 */
[----:B------:R-:W1:Y:S08]  /*0090*/  LDC.64 R8, c[0x0][0x380] ;  /* 0x0000e000ff087b82 */ /* 0x000e700000000a00 */
[----:B------:R-:W4:Y:S01]  /*00a0*/  LDC.64 R2, c[0x0][0x380] ;  /* 0x0000e000ff027b82 */ /* 0x000f220000000a00 */
[----:B0-----:R-:W-:Y:S01]  /*00b0*/  IMAD R0, R11, UR5, R0 ;  /* 0x000000050b007c24 */ /* 0x001fe2000f8e0200 */
[----:B------:R-:W-:-:S04]  /*00c0*/  UMOV UR5, UR4 ;  /* 0x0000000400057c82 */ /* 0x000fc80008000000 */
[C---:B------:R-:W-:Y:S02]  /*00d0*/  IADD3 R18, PT, PT, R0.reuse, 0x1, RZ ;  /* 0x0000000100127810 */ /* 0x040fe40007ffe0ff */
[----:B------:R-:W0:Y:S01]  /*00e0*/  LDC.64 R4, c[0x0][0x390] ;  /* 0x0000e400ff047b82 */ /* 0x000e220000000a00 */
[----:B---3--:R-:W-:-:S04]  /*00f0*/  IMAD.WIDE R6, R0, 0x4, R6 ;  /* 0x0000000400067825 */ /* 0x008fc800078e0206 */
[----:B-12---:R-:W-:-:S07]  /*0100*/  IMAD.WIDE R8, R0, 0x4, R8 ;  /* 0x0000000400087825 */ /* 0x006fce00078e0208 */
.L_x_8:
[----:B------:R-:W-:Y:S01]  /*0110*/  UMOV UR6, UR5 ;  /* 0x0000000500067c82 */ /* 0x000fe20008000000 */
[----:B------:R-:W-:Y:S01]  /*0120*/  USHF.R.U32.HI UR5, URZ, 0x1, UR5 ;  /* 0x00000001ff057899 */ /* 0x000fe20008011605 */
[----:B------:R-:W-:Y:S05]  /*0130*/  BAR.SYNC.DEFER_BLOCKING 0x0 ;  /* 0x0000000000007b1d */ /* 0x000fea0000010000 */
[----:B------:R-:W-:Y:S01]  /*0140*/  ISETP.GT.AND P0, PT, R0, UR5, PT ;  /* 0x0000000500007c0c */ /* 0x000fe2000bf04270 */
[----:B------:R-:W-:-:S12]  /*0150*/  BSSY.RECONVERGENT B0, `(.L_x_0) ;  /* 0x0000027000007945 */ /* 0x000fd80003800200 */
[----:B0123--:R-:W-:Y:S05]  /*0160*/  @P0 BRA `(.L_x_1) ;  /* 0x0000000000940947 */ /* 0x00ffea0003800000 */
[----:B------:R-:W-:Y:S02]  /*0170*/  UISETP.NE.AND UP0, UPT, UR5, UR7, UPT ;  /* 0x000000070500728c */ /* 0x000fe4000bf05270 */
[----:B------:R-:W-:Y:S01]  /*0180*/  IADD3 R17, PT, PT, R18, UR5, RZ ;  /* 0x0000000512117c10 */ /* 0x000fe2000fffe0ff */
[----:B------:R-:W-:Y:S01]  /*0190*/  BSSY.RELIABLE B1, `(.L_x_2) ;  /* 0x000001c000017945 */ /* 0x000fe20003800100 */
[----:B------:R-:W-:-:S03]  /*01a0*/  MOV R16, 0x7f7fffff ;  /* 0x7f7fffff00107802 */ /* 0x000fc60000000f00 */
[----:B0-----:R-:W-:Y:S02]  /*01b0*/  IMAD.WIDE R10, R17, 0x4, R4 ;  /* 0x00000004110a7825 */ /* 0x001fe400078e0204 */
[----:B------:R-:W-:Y:S05]  /*01c0*/  BRA.U UP0, `(.L_x_3) ;  /* 0x0000000100287547 */ /* 0x000fea000b800000 */
[----:B------:R0:W5:Y:S01]  /*01d0*/  LDG.E R13, desc[UR8][R8.64] ;  /* 0x00000008080d7981 */ /* 0x000162000c1e1900 */
[----:B------:R-:W-:-:S13]  /*01e0*/  ISETP.GE.AND P0, PT, R17, UR4, PT ;  /* 0x0000000411007c0c */ /* 0x000fda000bf06270 */
[----:B0-----:R-:W-:Y:S05]  /*01f0*/  @P0 BRA `(.L_x_4) ;  /* 0x0000000000380947 */ /* 0x001fea0003800000 */
[----:B----4-:R-:W-:-:S06]  /*0200*/  IMAD.WIDE R10, R17, 0x4, R2 ;  /* 0x00000004110a7825 */ /* 0x010fcc00078e0202 */
[----:B------:R-:W2:Y:S02]  /*0210*/  LDG.E R10, desc[UR8][R10.64] ;  /* 0x000000080a0a7981 */ /* 0x000ea4000c1e1900 */
[----:B--2--5:R-:W-:-:S13]  /*0220*/  FSETP.GTU.AND P0, PT, R13, R10, PT ;  /* 0x0000000a0d00720b */ /* 0x024fda0003f0c000 */
[----:B------:R-:W-:Y:S05]  /*0230*/  @P0 BREAK.RELIABLE B1 ;  /* 0x0000000000010942 */ /* 0x000fea0003800100 */
[----:B------:R-:W-:Y:S05]  /*0240*/  @P0 BRA `(.L_x_5) ;  /* 0x0000000000580947 */ /* 0x000fea0003800000 */
[----:B------:R-:W-:Y:S01]  /*0250*/  MOV R11, R0 ;  /* 0x00000000000b7202 */ /* 0x000fe20000000f00 */
[----:B------:R-:W-:Y:S06]  /*0260*/  BRA `(.L_x_6) ;  /* 0x0000000000387947 */ /* 0x000fec0003800000 */
.L_x_3:
[----:B------:R-:W-:Y:S01]  /*0270*/  ISETP.GE.AND P0, PT, R17, UR4, PT ;  /* 0x0000000411007c0c */ /* 0x000fe2000bf06270 */
[----:B------:R-:W4:-:S12]  /*0280*/  LDG.E R13, desc[UR8][R6.64] ;  /* 0x00000008060d7981 */ /* 0x000f18000c1e1900 */
[----:B------:R-:W2:Y:S01]  /*0290*/  @!P0 LDG.E R15, desc[UR8][R10.64] ;  /* 0x000000080a0f8981 */ /* 0x000ea2000c1e1900 */
[----:B----4-:R-:W-:-:S06]  /*02a0*/  IMAD.WIDE R12, R13, 0x4, R2 ;  /* 0x000000040d0c7825 */ /* 0x010fcc00078e0202 */
[----:B------:R0:W5:Y:S01]  /*02b0*/  LDG.E R13, desc[UR8][R12.64] ;  /* 0x000000080c0d7981 */ /* 0x000162000c1e1900 */
[----:B--2---:R-:W-:-:S05]  /*02c0*/  @!P0 IMAD.WIDE R14, R15, 0x4, R2 ;  /* 0x000000040f0e8825 */ /* 0x004fca00078e0202 */
[----:B------:R0:W5:Y:S02]  /*02d0*/  @!P0 LDG.E R16, desc[UR8][R14.64] ;  /* 0x000000080e108981 */ /* 0x000164000c1e1900 */
.L_x_4:
[----:B-----5:R-:W-:-:S13]  /*02e0*/  FSETP.GTU.AND P0, PT, R13, R16, PT ;  /* 0x000000100d00720b */ /* 0x020fda0003f0c000 */
[----:B------:R-:W-:Y:S05]  /*02f0*/  @P0 BREAK.RELIABLE B1 ;  /* 0x0000000000010942 */ /* 0x000fea0003800100 */
[----:B------:R-:W-:Y:S05]  /*0300*/  @P0 BRA `(.L_x_7) ;  /* 0x00000000001c0947 */ /* 0x000fea0003800000 */
[----:B------:R-:W-:Y:S01]  /*0310*/  UISETP.NE.AND UP0, UPT, UR5, UR7, UPT ;  /* 0x000000070500728c */ /* 0x000fe2000bf05270 */
[----:B------:R-:W-:-:S08]  /*0320*/  MOV R11, R0 ;  /* 0x00000000000b7202 */ /* 0x000fd00000000f00 */
[----:B------:R-:W-:Y:S05]  /*0330*/  BRA.U !UP0, `(.L_x_6) ;  /* 0x0000000108047547 */ /* 0x000fea000b800000 */
[----:B------:R1:W5:Y:S02]  /*0340*/  LDG.E R11, desc[UR8][R6.64] ;  /* 0x00000008060b7981 */ /* 0x000364000c1e1900 */
.L_x_6:
[----:B------:R-:W-:Y:S05]  /*0350*/  BSYNC.RELIABLE B1 ;  /* 0x0000000000017941 */ /* 0x000fea0003800100 */
.L_x_2:
[----:B-----5:R2:W-:Y:S01]  /*0360*/  STG.E desc[UR8][R6.64], R11 ;  /* 0x0000000b06007986 */ /* 0x0205e2000c101908 */
[----:B------:R-:W-:Y:S05]  /*0370*/  BRA `(.L_x_1) ;  /* 0x0000000000107947 */ /* 0x000fea0003800000 */
.L_x_7:
[----:B------:R-:W-:-:S09]  /*0380*/  UISETP.NE.AND UP0, UPT, UR5, UR7, UPT ;  /* 0x000000070500728c */ /* 0x000fd2000bf05270 */
[----:B------:R-:W-:Y:S05]  /*0390*/  BRA.U !UP0, `(.L_x_5) ;  /* 0x0000000108047547 */ /* 0x000fea000b800000 */
[----:B------:R1:W5:Y:S02]  /*03a0*/  LDG.E R17, desc[UR8][R10.64] ;  /* 0x000000080a117981 */ /* 0x000364000c1e1900 */
.L_x_5:
[----:B-----5:R3:W-:Y:S02]  /*03b0*/  STG.E desc[UR8][R6.64], R17 ;  /* 0x0000001106007986 */ /* 0x0207e4000c101908 */
.L_x_1:
[----:B------:R-:W-:Y:S05]  /*03c0*/  BSYNC.RECONVERGENT B0 ;  /* 0x0000000000007941 */ /* 0x000fea0003800200 */
.L_x_0:
[----:B------:R-:W-:Y:S05]  /*03d0*/  WARPSYNC.ALL ;  /* 0x0000000000007948 */ /* 0x000fea0003800000 */
[----:B------:R-:W-:-:S09]  /*03e0*/  UISETP.GT.U32.AND UP0, UPT, UR6, 0x1, UPT ;  /* 0x000000010600788c */ /* 0x000fd2000bf04070 */
[----:B------:R-:W-:Y:S05]  /*03f0*/  BRA.U UP0, `(.L_x_8) ;  /* 0xfffffffd00447547 */ /* 0x000fea000b83ffff */
[----:B------:R-:W-:Y:S05]  /*0400*/  EXIT ;  /* 0x000000000000794d */ /* 0x000fea0003800000 */
.L_x_9:
[----:B------:R-:W-:-:S00]  /*0410*/  BRA `(.L_x_9) ;  /* 0xfffffffc00fc7947 */ /* 0x000fc0000383ffff */
[----:B------:R-:W-:-:S00]  /*0420*/  NOP ;  /* 0x0000000000007918 */ /* 0x000fc00000000000 */
        /* <DEDUP_REMOVED lines=13> */
.L_x_19:


//--------------------- .text._Z29calculate_pairwise_dists_cudaPfS_jj --------------------------
	.section	.text._Z29calculate_pairwise_dists_cudaPfS_jj,"ax",@progbits
	.align	128
        .global         _Z29calculate_pairwise_dists_cudaPfS_jj
        .type           _Z29calculate_pairwise_dists_cudaPfS_jj,@function
        .size           _Z29calculate_pairwise_dists_cudaPfS_jj,(.L_x_20 - _Z29calculate_pairwise_dists_cudaPfS_jj)
        .other          _Z29calculate_pairwise_dists_cudaPfS_jj,@"STO_CUDA_ENTRY STV_DEFAULT"
_Z29calculate_pairwise_dists_cudaPfS_jj:
.text._Z29calculate_pairwise_dists_cudaPfS_jj:
[----:B------:R-:W-:Y:S01]  /*0000*/  LDC R1, c[0x0][0x37c] ;  /* 0x0000df00ff017b82 */ /* 0x000fe20000000800 */
[----:B------:R-:W0:Y:S01]  /*0010*/  S2R R4, SR_TID.X ;  /* 0x0000000000047919 */ /* 0x000e220000002100 */
[----:B------:R-:W1:Y:S01]  /*0020*/  LDCU UR8, c[0x0][0x390] ;  /* 0x00007200ff0877ac */ /* 0x000e620008000800 */
[----:B------:R-:W0:Y:S01]  /*0030*/  S2R R3, SR_CTAID.X ;  /* 0x0000000000037919 */ /* 0x000e220000002500 */
[----:B------:R-:W0:Y:S01]  /*0040*/  LDCU UR5, c[0x0][0x360] ;  /* 0x00006c00ff0577ac */ /* 0x000e220008000800 */
[----:B-1----:R-:W-:Y:S01]  /*0050*/  UIMAD UR4, UR8, UR8, URZ ;  /* 0x00000008080472a4 */ /* 0x002fe2000f8e02ff */
[----:B0-----:R-:W-:-:S05]  /*0060*/  IMAD R4, R3, UR5, R4 ;  /* 0x0000000503047c24 */ /* 0x001fca000f8e0204 */
[----:B------:R-:W-:-:S13]  /*0070*/  ISETP.GE.U32.AND P0, PT, R4, UR4, PT ;  /* 0x0000000404007c0c */ /* 0x000fda000bf06070 */
[----:B------:R-:W-:Y:S05]  /*0080*/  @P0 EXIT ;  /* 0x000000000000094d */ /* 0x000fea0003800000 */
[----:B------:R-:W0:Y:S01]  /*0090*/  I2F.U32.RP R5, UR8 ;  /* 0x0000000800057d06 */ /* 0x000e220008209000 */
[----:B------:R-:W-:-:S07]  /*00a0*/  ISETP.NE.U32.AND P2, PT, RZ, UR8, PT ;  /* 0x00000008ff007c0c */ /* 0x000fce000bf45070 */
[----:B0-----:R-:W0:Y:S02]  /*00b0*/  MUFU.RCP R5, R5 ;  /* 0x0000000500057308 */ /* 0x001e240000001000 */
[----:B0-----:R-:W-:-:S06]  /*00c0*/  IADD3 R2, PT, PT, R5, 0xffffffe, RZ ;  /* 0x0ffffffe05027810 */ /* 0x001fcc0007ffe0ff */
[----:B------:R0:W1:Y:S02]  /*00d0*/  F2I.FTZ.U32.TRUNC.NTZ R3, R2 ;  /* 0x0000000200037305 */ /* 0x000064000021f000 */
[----:B0-----:R-:W-:Y:S01]  /*00e0*/  HFMA2 R2, -RZ, RZ, 0, 0 ;  /* 0x00000000ff027431 */ /* 0x001fe200000001ff */
[----:B-1----:R-:W-:-:S05]  /*00f0*/  IADD3 R7, PT, PT, RZ, -R3, RZ ;  /* 0x80000003ff077210 */ /* 0x002fca0007ffe0ff */
[----:B------:R-:W-:-:S04]  /*0100*/  IMAD R7, R7, UR8, RZ ;  /* 0x0000000807077c24 */ /* 0x000fc8000f8e02ff */
[----:B------:R-:W-:-:S06]  /*0110*/  IMAD.HI.U32 R3, R3, R7, R2 ;  /* 0x0000000703037227 */ /* 0x000fcc00078e0002 */
[----:B------:R-:W-:-:S05]  /*0120*/  IMAD.HI.U32 R0, R3, R4, RZ ;  /* 0x0000000403007227 */ /* 0x000fca00078e00ff */
[----:B------:R-:W-:-:S05]  /*0130*/  IADD3 R3, PT, PT, -R0, RZ, RZ ;  /* 0x000000ff00037210 */ /* 0x000fca0007ffe1ff */
[----:B------:R-:W-:-:S05]  /*0140*/  IMAD R3, R3, UR8, R4 ;  /* 0x0000000803037c24 */ /* 0x000fca000f8e0204 */
[----:B------:R-:W-:-:S13]  /*0150*/  ISETP.GE.U32.AND P0, PT, R3, UR8, PT ;  /* 0x0000000803007c0c */ /* 0x000fda000bf06070 */
[----:B------:R-:W-:Y:S02]  /*0160*/  @P0 IADD3 R3, PT, PT, R3, -UR8, RZ ;  /* 0x8000000803030c10 */ /* 0x000fe4000fffe0ff */
[----:B------:R-:W-:Y:S02]  /*0170*/  @P0 IADD3 R0, PT, PT, R0, 0x1, RZ ;  /* 0x0000000100000810 */ /* 0x000fe40007ffe0ff */
[----:B------:R-:W-:-:S13]  /*0180*/  ISETP.GE.U32.AND P1, PT, R3, UR8, PT ;  /* 0x0000000803007c0c */ /* 0x000fda000bf26070 */
[----:B------:R-:W-:Y:S02]  /*0190*/  @P1 IADD3 R0, PT, PT, R0, 0x1, RZ ;  /* 0x0000000100001810 */ /* 0x000fe40007ffe0ff */
[----:B------:R-:W-:-:S04]  /*01a0*/  @!P2 LOP3.LUT R0, RZ, UR8, RZ, 0x33, !PT ;  /* 0x00000008ff00ac12 */ /* 0x000fc8000f8e33ff */
[C---:B------:R-:W-:Y:S02]  /*01b0*/  ISETP.GE.U32.AND P0, PT, R0.reuse, UR8, PT ;  /* 0x0000000800007c0c */ /* 0x040fe4000bf06070 */
[----:B------:R-:W-:-:S05]  /*01c0*/  IADD3 R3, PT, PT, -R0, RZ, RZ ;  /* 0x000000ff00037210 */ /* 0x000fca0007ffe1ff */
[----:B------:R-:W-:-:S06]  /*01d0*/  IMAD R3, R3, UR8, R4 ;  /* 0x0000000803037c24 */ /* 0x000fcc000f8e0204 */
[----:B------:R-:W-:Y:S05]  /*01e0*/  @P0 EXIT ;  /* 0x000000000000094d */ /* 0x000fea0003800000 */
[----:B------:R-:W-:Y:S01]  /*01f0*/  ISETP.NE.AND P0, PT, R0, R3, PT ;  /* 0x000000030000720c */ /* 0x000fe20003f05270 */
[----:B------:R-:W0:-:S12]  /*0200*/  LDCU.64 UR6, c[0x0][0x358] ;  /* 0x00006b00ff0677ac */ /* 0x000e180008000a00 */
[----:B------:R-:W-:Y:S05]  /*0210*/  @!P0 BRA `(.L_x_10) ;  /* 0x0000000800788947 */ /* 0x000fea0003800000 */
[----:B------:R-:W1:Y:S01]  /*0220*/  LDC R2, c[0x0][0x394] ;  /* 0x0000e500ff027b82 */ /* 0x000e620000000800 */
[----:B------:R-:W-:Y:S02]  /*0230*/  MOV R24, RZ ;  /* 0x000000ff00187202 */ /* 0x000fe40000000f00 */
[----:B-1----:R-:W-:-:S13]  /*0240*/  ISETP.NE.AND P0, PT, R2, RZ, PT ;  /* 0x000000ff0200720c */ /* 0x002fda0003f05270 */
[----:B------:R-:W-:Y:S05]  /*0250*/  @!P0 BRA `(.L_x_11) ;  /* 0x0000000800548947 */ /* 0x000fea0003800000 */
[C---:B------:R-:W-:Y:S01]  /*0260*/  ISETP.GE.U32.AND P0, PT, R2.reuse, 0x8, PT ;  /* 0x000000080200780c */ /* 0x040fe20003f06070 */
[----:B------:R-:W-:Y:S01]  /*0270*/  HFMA2 R24, -RZ, RZ, 0, 0 ;  /* 0x00000000ff187431 */ /* 0x000fe200000001ff */
[----:B------:R-:W-:Y:S02]  /*0280*/  LOP3.LUT R4, R2, 0x7, RZ, 0xc0, !PT ;  /* 0x0000000702047812 */ /* 0x000fe400078ec0ff */
[----:B------:R-:W-:Y:S02]  /*0290*/  MOV R5, RZ ;  /* 0x000000ff00057202 */ /* 0x000fe40000000f00 */
[----:B------:R-:W-:-:S07]  /*02a0*/  ISETP.NE.AND P1, PT, R4, RZ, PT ;  /* 0x000000ff0400720c */ /* 0x000fce0003f25270 */
[----:B------:R-:W-:Y:S06]  /*02b0*/  @!P0 BRA `(.L_x_12) ;  /* 0x0000000400248947 */ /* 0x000fec0003800000 */
[----:B------:R-:W-:Y:S01]  /*02c0*/  LOP3.LUT R5, R2, 0xfffffff8, RZ, 0xc0, !PT ;  /* 0xfffffff802057812 */ /* 0x000fe200078ec0ff */
[----:B------:R-:W-:Y:S01]  /*02d0*/  UMOV UR4, URZ ;  /* 0x000000ff00047c82 */ /* 0x000fe20008000000 */
[----:B------:R-:W-:Y:S02]  /*02e0*/  MOV R24, RZ ;  /* 0x000000ff00187202 */ /* 0x000fe40000000f00 */
[----:B------:R-:W-:-:S07]  /*02f0*/  IADD3 R7, PT, PT, -R5, RZ, RZ ;  /* 0x000000ff05077210 */ /* 0x000fce0007ffe1ff */
.L_x_13:
[----:B------:R-:W1:Y:S01]  /*0300*/  LDC.64 R14, c[0x0][0x380] ;  /* 0x0000e000ff0e7b82 */ /* 0x000e620000000a00 */
[-C--:B------:R-:W-:Y:S02]  /*0310*/  IMAD R21, R0, R2.reuse, UR4 ;  /* 0x0000000400157e24 */ /* 0x080fe4000f8e0202 */
[----:B------:R-:W-:-:S03]  /*0320*/  IMAD R17, R3, R2, UR4 ;  /* 0x0000000403117e24 */ /* 0x000fc6000f8e0202 */
[----:B------:R-:W-:Y:S02]  /*0330*/  IADD3 R9, PT, PT, R21, 0x1, RZ ;  /* 0x0000000115097810 */ /* 0x000fe40007ffe0ff */
[----:B------:R-:W-:Y:S02]  /*0340*/  IADD3 R13, PT, PT, R17, 0x1, RZ ;  /* 0x00000001110d7810 */ /* 0x000fe40007ffe0ff */
[----:B------:R-:W-:Y:S02]  /*0350*/  IADD3 R12, PT, PT, R21, 0x3, RZ ;  /* 0x00000003150c7810 */ /* 0x000fe40007ffe0ff */
[----:B------:R-:W-:Y:S02]  /*0360*/  IADD3 R16, PT, PT, R17, 0x3, RZ ;  /* 0x0000000311107810 */ /* 0x000fe40007ffe0ff */
[----:B------:R-:W-:Y:S02]  /*0370*/  IADD3 R29, PT, PT, R21, 0x2, RZ ;  /* 0x00000002151d7810 */ /* 0x000fe40007ffe0ff */
[----:B------:R-:W-:Y:S01]  /*0380*/  IADD3 R27, PT, PT, R17, 0x2, RZ ;  /* 0x00000002111b7810 */ /* 0x000fe20007ffe0ff */
[----:B-1----:R-:W-:-:S04]  /*0390*/  IMAD.WIDE.U32 R10, R21, 0x4, R14 ;  /* 0x00000004150a7825 */ /* 0x002fc800078e000e */
[--C-:B------:R-:W-:Y:S01]  /*03a0*/  IMAD.WIDE.U32 R18, R17, 0x4, R14.reuse ;  /* 0x0000000411127825 */ /* 0x100fe200078e000e */
[----:B0-----:R0:W2:Y:S03]  /*03b0*/  LDG.E R25, desc[UR6][R10.64] ;  /* 0x000000060a197981 */ /* 0x0010a6000c1e1900 */
[--C-:B------:R-:W-:Y:S01]  /*03c0*/  IMAD.WIDE.U32 R8, R9, 0x4, R14.reuse ;  /* 0x0000000409087825 */ /* 0x100fe200078e000e */
[----:B------:R1:W2:Y:S04]  /*03d0*/  LDG.E R6, desc[UR6][R18.64] ;  /* 0x0000000612067981 */ /* 0x0002a8000c1e1900 */
[----:B------:R3:W4:Y:S01]  /*03e0*/  LDG.E R23, desc[UR6][R8.64] ;  /* 0x0000000608177981 */ /* 0x000722000c1e1900 */
[----:B0-----:R-:W-:Y:S01]  /*03f0*/  IMAD.WIDE.U32 R10, R12, 0x4, R14 ;  /* 0x000000040c0a7825 */ /* 0x001fe200078e000e */
[----:B------:R-:W-:-:S03]  /*0400*/  IADD3 R20, PT, PT, R17, 0x4, RZ ;  /* 0x0000000411147810 */ /* 0x000fc60007ffe0ff */
[--C-:B-1----:R-:W-:Y:S01]  /*0410*/  IMAD.WIDE.U32 R18, R16, 0x4, R14.reuse ;  /* 0x0000000410127825 */ /* 0x102fe200078e000e */
[----:B------:R-:W-:Y:S01]  /*0420*/  IADD3 R16, PT, PT, R21, 0x4, RZ ;  /* 0x0000000415107810 */ /* 0x000fe20007ffe0ff */
[----:B------:R-:W5:Y:S02]  /*0430*/  LDG.E R11, desc[UR6][R10.64] ;  /* 0x000000060a0b7981 */ /* 0x000f64000c1e1900 */
[----:B---3--:R-:W-:-:S04]  /*0440*/  IMAD.WIDE.U32 R8, R13, 0x4, R14 ;  /* 0x000000040d087825 */ /* 0x008fc800078e000e */
[--C-:B------:R-:W-:Y:S01]  /*0450*/  IMAD.WIDE.U32 R28, R29, 0x4, R14.reuse ;  /* 0x000000041d1c7825 */ /* 0x100fe200078e000e */
[----:B------:R0:W4:Y:S03]  /*0460*/  LDG.E R22, desc[UR6][R8.64] ;  /* 0x0000000608167981 */ /* 0x000126000c1e1900 */
[--C-:B------:R-:W-:Y:S01]  /*0470*/  IMAD.WIDE.U32 R26, R27, 0x4, R14.reuse ;  /* 0x000000041b1a7825 */ /* 0x100fe200078e000e */
[----:B------:R1:W5:Y:S04]  /*0480*/  LDG.E R10, desc[UR6][R18.64] ;  /* 0x00000006120a7981 */ /* 0x000368000c1e1900 */
[----:B------:R3:W5:Y:S01]  /*0490*/  LDG.E R13, desc[UR6][R28.64] ;  /* 0x000000061c0d7981 */ /* 0x000762000c1e1900 */
[----:B0-----:R-:W-:Y:S01]  /*04a0*/  IMAD.WIDE.U32 R8, R16, 0x4, R14 ;  /* 0x0000000410087825 */ /* 0x001fe200078e000e */
[----:B------:R-:W-:-:S02]  /*04b0*/  IADD3 R16, PT, PT, R21, 0x6, RZ ;  /* 0x0000000615107810 */ /* 0x000fc40007ffe0ff */
[----:B------:R0:W5:Y:S01]  /*04c0*/  LDG.E R12, desc[UR6][R26.64] ;  /* 0x000000061a0c7981 */ /* 0x000162000c1e1900 */
[----:B-1----:R-:W-:-:S03]  /*04d0*/  IMAD.WIDE.U32 R18, R20, 0x4, R14 ;  /* 0x0000000414127825 */ /* 0x002fc600078e000e */
[----:B------:R-:W5:Y:S01]  /*04e0*/  LDG.E R9, desc[UR6][R8.64] ;  /* 0x0000000608097981 */ /* 0x000f62000c1e1900 */
[----:B---3--:R-:W-:Y:S02]  /*04f0*/  IADD3 R29, PT, PT, R21, 0x5, RZ ;  /* 0x00000005151d7810 */ /* 0x008fe40007ffe0ff */
[C---:B------:R-:W-:Y:S02]  /*0500*/  IADD3 R28, PT, PT, R17.reuse, 0x5, RZ ;  /* 0x00000005111c7810 */ /* 0x040fe40007ffe0ff */
[----:B------:R-:W-:Y:S01]  /*0510*/  IADD3 R20, PT, PT, R17, 0x6, RZ ;  /* 0x0000000611147810 */ /* 0x000fe20007ffe0ff */
[----:B------:R1:W3:Y:S01]  /*0520*/  LDG.E R8, desc[UR6][R18.64] ;  /* 0x0000000612087981 */ /* 0x0002e2000c1e1900 */
[----:B0-----:R-:W-:-:S04]  /*0530*/  IMAD.WIDE.U32 R26, R29, 0x4, R14 ;  /* 0x000000041d1a7825 */ /* 0x001fc800078e000e */
[--C-:B------:R-:W-:Y:S02]  /*0540*/  IMAD.WIDE.U32 R28, R28, 0x4, R14.reuse ;  /* 0x000000041c1c7825 */ /* 0x100fe400078e000e */
[----:B------:R-:W3:Y:S02]  /*0550*/  LDG.E R26, desc[UR6][R26.64] ;  /* 0x000000061a1a7981 */ /* 0x000ee4000c1e1900 */
[--C-:B-1----:R-:W-:Y:S01]  /*0560*/  IMAD.WIDE.U32 R18, R16, 0x4, R14.reuse ;  /* 0x0000000410127825 */ /* 0x102fe200078e000e */
[----:B------:R-:W-:Y:S01]  /*0570*/  IADD3 R16, PT, PT, R21, 0x7, RZ ;  /* 0x0000000715107810 */ /* 0x000fe20007ffe0ff */
[----:B------:R-:W3:Y:S02]  /*0580*/  LDG.E R29, desc[UR6][R28.64] ;  /* 0x000000061c1d7981 */ /* 0x000ee4000c1e1900 */
[--C-:B------:R-:W-:Y:S02]  /*0590*/  IMAD.WIDE.U32 R20, R20, 0x4, R14.reuse ;  /* 0x0000000414147825 */ /* 0x100fe400078e000e */
[----:B------:R0:W3:Y:S04]  /*05a0*/  LDG.E R18, desc[UR6][R18.64] ;  /* 0x0000000612127981 */ /* 0x0000e8000c1e1900 */
[----:B------:R-:W3:Y:S01]  /*05b0*/  LDG.E R21, desc[UR6][R20.64] ;  /* 0x0000000614157981 */ /* 0x000ee2000c1e1900 */
[----:B0-----:R-:W-:Y:S01]  /*05c0*/  IADD3 R19, PT, PT, R17, 0x7, RZ ;  /* 0x0000000711137810 */ /* 0x001fe20007ffe0ff */
[----:B------:R-:W-:-:S04]  /*05d0*/  IMAD.WIDE.U32 R16, R16, 0x4, R14 ;  /* 0x0000000410107825 */ /* 0x000fc800078e000e */
[----:B------:R-:W-:Y:S02]  /*05e0*/  IMAD.WIDE.U32 R14, R19, 0x4, R14 ;  /* 0x00000004130e7825 */ /* 0x000fe400078e000e */
[----:B------:R-:W3:Y:S04]  /*05f0*/  LDG.E R16, desc[UR6][R16.64] ;  /* 0x0000000610107981 */ /* 0x000ee8000c1e1900 */
[----:B------:R-:W3:Y:S01]  /*0600*/  LDG.E R15, desc[UR6][R14.64] ;  /* 0x000000060e0f7981 */ /* 0x000ee2000c1e1900 */
[----:B------:R-:W-:-:S04]  /*0610*/  IADD3 R7, PT, PT, R7, 0x8, RZ ;  /* 0x0000000807077810 */ /* 0x000fc80007ffe0ff */
[----:B------:R-:W-:Y:S01]  /*0620*/  ISETP.NE.AND P0, PT, R7, RZ, PT ;  /* 0x000000ff0700720c */ /* 0x000fe20003f05270 */
[----:B------:R-:W-:Y:S01]  /*0630*/  UIADD3 UR4, UPT, UPT, UR4, 0x8, URZ ;  /* 0x0000000804047890 */ /* 0x000fe2000fffe0ff */
[----:B--2---:R-:W-:-:S04]  /*0640*/  FADD R25, R25, -R6 ;  /* 0x8000000619197221 */ /* 0x004fc80000000000 */
[----:B------:R-:W-:Y:S01]  /*0650*/  FFMA R24, R25, R25, R24 ;  /* 0x0000001919187223 */ /* 0x000fe20000000018 */
[----:B----4-:R-:W-:-:S04]  /*0660*/  FADD R23, R23, -R22 ;  /* 0x8000001617177221 */ /* 0x010fc80000000000 */
[----:B------:R-:W-:Y:S01]  /*0670*/  FFMA R24, R23, R23, R24 ;  /* 0x0000001717187223 */ /* 0x000fe20000000018 */
[----:B-----5:R-:W-:Y:S01]  /*0680*/  FADD R11, R11, -R10 ;  /* 0x8000000a0b0b7221 */ /* 0x020fe20000000000 */
[----:B------:R-:W-:-:S04]  /*0690*/  FADD R13, R13, -R12 ;  /* 0x8000000c0d0d7221 */ /* 0x000fc80000000000 */
[----:B------:R-:W-:-:S04]  /*06a0*/  FFMA R24, R13, R13, R24 ;  /* 0x0000000d0d187223 */ /* 0x000fc80000000018 */
[----:B------:R-:W-:Y:S01]  /*06b0*/  FFMA R24, R11, R11, R24 ;  /* 0x0000000b0b187223 */ /* 0x000fe20000000018 */
[----:B---3--:R-:W-:-:S04]  /*06c0*/  FADD R9, R9, -R8 ;  /* 0x8000000809097221 */ /* 0x008fc80000000000 */
[----:B------:R-:W-:Y:S01]  /*06d0*/  FFMA R24, R9, R9, R24 ;  /* 0x0000000909187223 */ /* 0x000fe20000000018 */
[----:B------:R-:W-:-:S04]  /*06e0*/  FADD R29, R26, -R29 ;  /* 0x8000001d1a1d7221 */ /* 0x000fc80000000000 */
[----:B------:R-:W-:Y:S01]  /*06f0*/  FFMA R24, R29, R29, R24 ;  /* 0x0000001d1d187223 */ /* 0x000fe20000000018 */
[----:B------:R-:W-:-:S04]  /*0700*/  FADD R21, R18, -R21 ;  /* 0x8000001512157221 */ /* 0x000fc80000000000 */
[----:B------:R-:W-:Y:S01]  /*0710*/  FFMA R24, R21, R21, R24 ;  /* 0x0000001515187223 */ /* 0x000fe20000000018 */
[----:B------:R-:W-:-:S04]  /*0720*/  FADD R15, R16, -R15 ;  /* 0x8000000f100f7221 */ /* 0x000fc80000000000 */
[----:B------:R-:W-:Y:S01]  /*0730*/  FFMA R24, R15, R15, R24 ;  /* 0x0000000f0f187223 */ /* 0x000fe20000000018 */
[----:B------:R-:W-:Y:S06]  /*0740*/  @P0 BRA `(.L_x_13) ;  /* 0xfffffff800ec0947 */ /* 0x000fec000383ffff */
.L_x_12:
[----:B------:R-:W-:Y:S05]  /*0750*/  @!P1 BRA `(.L_x_11) ;  /* 0x0000000400149947 */ /* 0x000fea0003800000 */
[----:B------:R-:W-:Y:S02]  /*0760*/  ISETP.GE.U32.AND P0, PT, R4, 0x4, PT ;  /* 0x000000040400780c */ /* 0x000fe40003f06070 */
[----:B------:R-:W-:-:S04]  /*0770*/  LOP3.LUT R20, R2, 0x3, RZ, 0xc0, !PT ;  /* 0x0000000302147812 */ /* 0x000fc800078ec0ff */
[----:B------:R-:W-:-:S07]  /*0780*/  ISETP.NE.AND P1, PT, R20, RZ, PT ;  /* 0x000000ff1400720c */ /* 0x000fce0003f25270 */
[----:B------:R-:W-:Y:S06]  /*0790*/  @!P0 BRA `(.L_x_14) ;  /* 0x0000000000888947 */ /* 0x000fec0003800000 */
[----:B------:R-:W1:Y:S01]  /*07a0*/  LDC.64 R6, c[0x0][0x380] ;  /* 0x0000e000ff067b82 */ /* 0x000e620000000a00 */
[-CC-:B------:R-:W-:Y:S02]  /*07b0*/  IMAD R9, R0, R2.reuse, R5.reuse ;  /* 0x0000000200097224 */ /* 0x180fe400078e0205 */
[----:B------:R-:W-:-:S03]  /*07c0*/  IMAD R11, R3, R2, R5 ;  /* 0x00000002030b7224 */ /* 0x000fc600078e0205 */
[----:B------:R-:W-:Y:S02]  /*07d0*/  IADD3 R15, PT, PT, R9, 0x1, RZ ;  /* 0x00000001090f7810 */ /* 0x000fe40007ffe0ff */
[----:B------:R-:W-:Y:S02]  /*07e0*/  IADD3 R17, PT, PT, R11, 0x1, RZ ;  /* 0x000000010b117810 */ /* 0x000fe40007ffe0ff */
[----:B------:R-:W-:Y:S02]  /*07f0*/  IADD3 R21, PT, PT, R9, 0x2, RZ ;  /* 0x0000000209157810 */ /* 0x000fe40007ffe0ff */
[----:B------:R-:W-:Y:S02]  /*0800*/  IADD3 R23, PT, PT, R11, 0x2, RZ ;  /* 0x000000020b177810 */ /* 0x000fe40007ffe0ff */
[----:B------:R-:W-:Y:S02]  /*0810*/  IADD3 R25, PT, PT, R9, 0x3, RZ ;  /* 0x0000000309197810 */ /* 0x000fe40007ffe0ff */
[C---:B------:R-:W-:Y:S01]  /*0820*/  IADD3 R27, PT, PT, R11.reuse, 0x3, RZ ;  /* 0x000000030b1b7810 */ /* 0x040fe20007ffe0ff */
[----:B-1----:R-:W-:-:S04]  /*0830*/  IMAD.WIDE.U32 R18, R11, 0x4, R6 ;  /* 0x000000040b127825 */ /* 0x002fc800078e0006 */
[--C-:B------:R-:W-:Y:S02]  /*0840*/  IMAD.WIDE.U32 R12, R9, 0x4, R6.reuse ;  /* 0x00000004090c7825 */ /* 0x100fe400078e0006 */
[----:B0-----:R-:W2:Y:S02]  /*0850*/  LDG.E R19, desc[UR6][R18.64] ;  /* 0x0000000612137981 */ /* 0x001ea4000c1e1900 */
[--C-:B------:R-:W-:Y:S02]  /*0860*/  IMAD.WIDE.U32 R14, R15, 0x4, R6.reuse ;  /* 0x000000040f0e7825 */ /* 0x100fe400078e0006 */
[----:B------:R0:W2:Y:S02]  /*0870*/  LDG.E R4, desc[UR6][R12.64] ;  /* 0x000000060c047981 */ /* 0x0000a4000c1e1900 */
[--C-:B------:R-:W-:Y:S02]  /*0880*/  IMAD.WIDE.U32 R16, R17, 0x4, R6.reuse ;  /* 0x0000000411107825 */ /* 0x100fe400078e0006 */
[----:B------:R-:W3:Y:S02]  /*0890*/  LDG.E R14, desc[UR6][R14.64] ;  /* 0x000000060e0e7981 */ /* 0x000ee4000c1e1900 */
[----:B------:R-:W-:-:S02]  /*08a0*/  IMAD.WIDE.U32 R8, R21, 0x4, R6 ;  /* 0x0000000415087825 */ /* 0x000fc400078e0006 */
[----:B------:R-:W3:Y:S02]  /*08b0*/  LDG.E R17, desc[UR6][R16.64] ;  /* 0x0000000610117981 */ /* 0x000ee4000c1e1900 */
[--C-:B------:R-:W-:Y:S02]  /*08c0*/  IMAD.WIDE.U32 R10, R23, 0x4, R6.reuse ;  /* 0x00000004170a7825 */ /* 0x100fe400078e0006 */
[----:B------:R-:W4:Y:S02]  /*08d0*/  LDG.E R8, desc[UR6][R8.64] ;  /* 0x0000000608087981 */ /* 0x000f24000c1e1900 */
[--C-:B0-----:R-:W-:Y:S02]  /*08e0*/  IMAD.WIDE.U32 R12, R25, 0x4, R6.reuse ;  /* 0x00000004190c7825 */ /* 0x101fe400078e0006 */
[----:B------:R-:W4:Y:S02]  /*08f0*/  LDG.E R11, desc[UR6][R10.64] ;  /* 0x000000060a0b7981 */ /* 0x000f24000c1e1900 */
[----:B------:R-:W-:-:S02]  /*0900*/  IMAD.WIDE.U32 R6, R27, 0x4, R6 ;  /* 0x000000041b067825 */ /* 0x000fc400078e0006 */
[----:B------:R-:W5:Y:S04]  /*0910*/  LDG.E R12, desc[UR6][R12.64] ;  /* 0x000000060c0c7981 */ /* 0x000f68000c1e1900 */
[----:B------:R-:W5:Y:S01]  /*0920*/  LDG.E R7, desc[UR6][R6.64] ;  /* 0x0000000606077981 */ /* 0x000f62000c1e1900 */
[----:B------:R-:W-:Y:S01]  /*0930*/  IADD3 R5, PT, PT, R5, 0x4, RZ ;  /* 0x0000000405057810 */ /* 0x000fe20007ffe0ff */
[----:B--2---:R-:W-:-:S04]  /*0940*/  FADD R19, R4, -R19 ;  /* 0x8000001304137221 */ /* 0x004fc80000000000 */
[----:B------:R-:W-:Y:S01]  /*0950*/  FFMA R19, R19, R19, R24 ;  /* 0x0000001313137223 */ /* 0x000fe20000000018 */
[----:B---3--:R-:W-:-:S04]  /*0960*/  FADD R14, R14, -R17 ;  /* 0x800000110e0e7221 */ /* 0x008fc80000000000 */
[----:B------:R-:W-:Y:S01]  /*0970*/  FFMA R19, R14, R14, R19 ;  /* 0x0000000e0e137223 */ /* 0x000fe20000000013 */
[----:B----4-:R-:W-:-:S04]  /*0980*/  FADD R4, R8, -R11 ;  /* 0x8000000b08047221 */ /* 0x010fc80000000000 */
[----:B------:R-:W-:Y:S01]  /*0990*/  FFMA R19, R4, R4, R19 ;  /* 0x0000000404137223 */ /* 0x000fe20000000013 */
[----:B-----5:R-:W-:-:S04]  /*09a0*/  FADD R24, R12, -R7 ;  /* 0x800000070c187221 */ /* 0x020fc80000000000 */
[----:B------:R-:W-:-:S07]  /*09b0*/  FFMA R24, R24, R24, R19 ;  /* 0x0000001818187223 */ /* 0x000fce0000000013 */
.L_x_14:
[----:B------:R-:W-:Y:S05]  /*09c0*/  @!P1 BRA `(.L_x_11) ;  /* 0x0000000000789947 */ /* 0x000fea0003800000 */
[----:B------:R-:W-:Y:S02]  /*09d0*/  ISETP.NE.AND P0, PT, R20, 0x1, PT ;  /* 0x000000011400780c */ /* 0x000fe40003f05270 */
[----:B------:R-:W-:-:S04]  /*09e0*/  LOP3.LUT R4, R2, 0x1, RZ, 0xc0, !PT ;  /* 0x0000000102047812 */ /* 0x000fc800078ec0ff */
[----:B------:R-:W-:-:S07]  /*09f0*/  ISETP.NE.U32.AND P1, PT, R4, 0x1, PT ;  /* 0x000000010400780c */ /* 0x000fce0003f25070 */
[----:B------:R-:W1:Y:S01]  /*0a00*/  @P0 LDC.64 R14, c[0x0][0x380] ;  /* 0x0000e000ff0e0b82 */ /* 0x000e620000000a00 */
[-CC-:B------:R-:W-:Y:S02]  /*0a10*/  @P0 IMAD R11, R0, R2.reuse, R5.reuse ;  /* 0x00000002000b0224 */ /* 0x180fe400078e0205 */
[-C--:B------:R-:W-:Y:S01]  /*0a20*/  @P0 IMAD R13, R3, R2.reuse, R5 ;  /* 0x00000002030d0224 */ /* 0x080fe200078e0205 */
[----:B------:R-:W-:Y:S02]  /*0a30*/  @P0 IADD3 R5, PT, PT, R5, 0x2, RZ ;  /* 0x0000000205050810 */ /* 0x000fe40007ffe0ff */
[----:B------:R-:W-:Y:S02]  /*0a40*/  @P0 IADD3 R9, PT, PT, R11, 0x1, RZ ;  /* 0x000000010b090810 */ /* 0x000fe40007ffe0ff */
[----:B------:R-:W2:Y:S01]  /*0a50*/  @!P1 LDC.64 R6, c[0x0][0x380] ;  /* 0x0000e000ff069b82 */ /* 0x000ea20000000a00 */
[----:B------:R-:W-:Y:S01]  /*0a60*/  @P0 IADD3 R17, PT, PT, R13, 0x1, RZ ;  /* 0x000000010d110810 */ /* 0x000fe20007ffe0ff */
[----:B------:R-:W-:-:S02]  /*0a70*/  @!P1 IMAD R19, R3, R2, R5 ;  /* 0x0000000203139224 */ /* 0x000fc400078e0205 */
[----:B-1----:R-:W-:-:S04]  /*0a80*/  @P0 IMAD.WIDE.U32 R10, R11, 0x4, R14 ;  /* 0x000000040b0a0825 */ /* 0x002fc800078e000e */
[--C-:B------:R-:W-:Y:S02]  /*0a90*/  @P0 IMAD.WIDE.U32 R12, R13, 0x4, R14.reuse ;  /* 0x000000040d0c0825 */ /* 0x100fe400078e000e */
[----:B0-----:R-:W3:Y:S02]  /*0aa0*/  @P0 LDG.E R10, desc[UR6][R10.64] ;  /* 0x000000060a0a0981 */ /* 0x001ee4000c1e1900 */
[--C-:B------:R-:W-:Y:S02]  /*0ab0*/  @P0 IMAD.WIDE.U32 R8, R9, 0x4, R14.reuse ;  /* 0x0000000409080825 */ /* 0x100fe400078e000e */
[----:B------:R-:W3:Y:S02]  /*0ac0*/  @P0 LDG.E R13, desc[UR6][R12.64] ;  /* 0x000000060c0d0981 */ /* 0x000ee4000c1e1900 */
[----:B------:R-:W-:Y:S02]  /*0ad0*/  @P0 IMAD.WIDE.U32 R14, R17, 0x4, R14 ;  /* 0x00000004110e0825 */ /* 0x000fe400078e000e */
[----:B------:R-:W4:Y:S02]  /*0ae0*/  @P0 LDG.E R8, desc[UR6][R8.64] ;  /* 0x0000000608080981 */ /* 0x000f24000c1e1900 */
[----:B------:R-:W-:-:S02]  /*0af0*/  @!P1 IMAD R17, R0, R2, R5 ;  /* 0x0000000200119224 */ /* 0x000fc400078e0205 */
[----:B------:R-:W4:Y:S02]  /*0b00*/  @P0 LDG.E R15, desc[UR6][R14.64] ;  /* 0x000000060e0f0981 */ /* 0x000f24000c1e1900 */
[----:B--2---:R-:W-:-:S04]  /*0b10*/  @!P1 IMAD.WIDE.U32 R4, R17, 0x4, R6 ;  /* 0x0000000411049825 */ /* 0x004fc800078e0006 */
[----:B------:R-:W-:Y:S02]  /*0b20*/  @!P1 IMAD.WIDE.U32 R6, R19, 0x4, R6 ;  /* 0x0000000413069825 */ /* 0x000fe400078e0006 */
[----:B------:R-:W2:Y:S04]  /*0b30*/  @!P1 LDG.E R4, desc[UR6][R4.64] ;  /* 0x0000000604049981 */ /* 0x000ea8000c1e1900 */
[----:B------:R-:W2:Y:S01]  /*0b40*/  @!P1 LDG.E R7, desc[UR6][R6.64] ;  /* 0x0000000606079981 */ /* 0x000ea2000c1e1900 */
[----:B---3--:R-:W-:-:S04]  /*0b50*/  @P0 FADD R17, R10, -R13 ;  /* 0x8000000d0a110221 */ /* 0x008fc80000000000 */
[----:B------:R-:W-:Y:S01]  /*0b60*/  @P0 FFMA R17, R17, R17, R24 ;  /* 0x0000001111110223 */ /* 0x000fe20000000018 */
[----:B----4-:R-:W-:-:S04]  /*0b70*/  @P0 FADD R2, R8, -R15 ;  /* 0x8000000f08020221 */ /* 0x010fc80000000000 */
[----:B------:R-:W-:Y:S01]  /*0b80*/  @P0 FFMA R24, R2, R2, R17 ;  /* 0x0000000202180223 */ /* 0x000fe20000000011 */
[----:B--2---:R-:W-:-:S04]  /*0b90*/  @!P1 FADD R11, R4, -R7 ;  /* 0x80000007040b9221 */ /* 0x004fc80000000000 */
[----:B------:R-:W-:-:S07]  /*0ba0*/  @!P1 FFMA R24, R11, R11, R24 ;  /* 0x0000000b0b189223 */ /* 0x000fce0000000018 */
.L_x_11:
[----:B------:R-:W1:Y:S01]  /*0bb0*/  LDC.64 R4, c[0x0][0x388] ;  /* 0x0000e200ff047b82 */ /* 0x000e620000000a00 */
[----:B------:R-:W-:-:S04]  /*0bc0*/  IMAD R3, R0, UR8, R3 ;  /* 0x0000000800037c24 */ /* 0x000fc8000f8e0203 */
[----:B-1----:R-:W-:-:S05]  /*0bd0*/  IMAD.WIDE.U32 R2, R3, 0x4, R4 ;  /* 0x0000000403027825 */ /* 0x002fca00078e0004 */
[----:B0-----:R-:W-:Y:S01]  /*0be0*/  STG.E desc[UR6][R2.64], R24 ;  /* 0x0000001802007986 */ /* 0x001fe2000c101906 */
[----:B------:R-:W-:Y:S05]  /*0bf0*/  EXIT ;  /* 0x000000000000794d */ /* 0x000fea0003800000 */
.L_x_10:
[----:B------:R-:W1:Y:S01]  /*0c00*/  LDC.64 R2, c[0x0][0x388] ;  /* 0x0000e200ff027b82 */ /* 0x000e620000000a00 */
[----:B------:R-:W-:Y:S01]  /*0c10*/  IMAD R5, R0, UR8, R0 ;  /* 0x0000000800057c24 */ /* 0x000fe2000f8e0200 */
[----:B------:R-:W-:-:S03]  /*0c20*/  MOV R7, 0x7f7fffff ;  /* 0x7f7fffff00077802 */ /* 0x000fc60000000f00 */
[----:B-1----:R-:W-:-:S05]  /*0c30*/  IMAD.WIDE.U32 R2, R5, 0x4, R2 ;  /* 0x0000000405027825 */ /* 0x002fca00078e0002 */
[----:B0-----:R-:W-:Y:S01]  /*0c40*/  STG.E desc[UR6][R2.64], R7 ;  /* 0x0000000702007986 */ /* 0x001fe2000c101906 */
[----:B------:R-:W-:Y:S05]  /*0c50*/  EXIT ;  /* 0x000000000000794d */ /* 0x000fea0003800000 */
.L_x_15:
        /* <DEDUP_REMOVED lines=10> */
.L_x_20:


//--------------------- .text._Z14remove_clusterPfii --------------------------
	.section	.text._Z14remove_clusterPfii,"ax",@progbits
	.align	128
        .global         _Z14remove_clusterPfii
        .type           _Z14remove_clusterPfii,@function
        .size           _Z14remove_clusterPfii,(.L_x_21 - _Z14remove_clusterPfii)
        .other          _Z14remove_clusterPfii,@"STO_CUDA_ENTRY STV_DEFAULT"
_Z14remove_clusterPfii:
.text._Z14remove_clusterPfii:
[----:B------:R-:W-:Y:S01]  /*0000*/  LDC R1, c[0x0][0x37c] ;  /* 0x0000df00ff017b82 */ /* 0x000fe20000000800 */
[----:B------:R-:W0:Y:S07]  /*0010*/  S2R R5, SR_TID.X ;  /* 0x0000000000057919 */ /* 0x000e2e0000002100 */
[----:B------:R-:W0:Y:S08]  /*0020*/  S2UR UR4, SR_CTAID.X ;  /* 0x00000000000479c3 */ /* 0x000e300000002500 */
[----:B------:R-:W0:Y:S08]  /*0030*/  LDC R0, c[0x0][0x360] ;  /* 0x0000d800ff007b82 */ /* 0x000e300000000800 */
[----:B------:R-:W1:Y:S01]  /*0040*/  LDC R4, c[0x0][0x38c] ;  /* 0x0000e300ff047b82 */ /* 0x000e620000000800 */
[----:B0-----:R-:W-:-:S02]  /*0050*/  IMAD R5, R0, UR4, R5 ;  /* 0x0000000400057c24 */ /* 0x001fc4000f8e0205 */
[----:B-1----:R-:W-:-:S05]  /*0060*/  IMAD R0, R4, R4, RZ ;  /* 0x0000000404007224 */ /* 0x002fca00078e02ff */
[----:B------:R-:W-:-:S13]  /*0070*/  ISETP.GE.AND P0, PT, R5, R0, PT ;  /* 0x000000000500720c */ /* 0x000fda0003f06270 */
[----:B------:R-:W-:Y:S05]  /*0080*/  @P0 EXIT ;  /* 0x000000000000094d */ /* 0x000fea0003800000 */
[----:B------:R-:W-:Y:S01]  /*0090*/  IABS R7, R4 ;  /* 0x0000000400077213 */ /* 0x000fe20000000000 */
[----:B------:R-:W0:Y:S03]  /*00a0*/  LDCU UR4, c[0x0][0x388] ;  /* 0x00007100ff0477ac */ /* 0x000e260008000800 */
[----:B------:R-:W1:Y:S08]  /*00b0*/  I2F.RP R0, R7 ;  /* 0x0000000700007306 */ /* 0x000e700000209400 */
[----:B-1----:R-:W1:Y:S02]  /*00c0*/  MUFU.RCP R0, R0 ;  /* 0x0000000000007308 */ /* 0x002e640000001000 */
[----:B-1----:R-:W-:-:S06]  /*00d0*/  VIADD R2, R0, 0xffffffe ;  /* 0x0ffffffe00027836 */ /* 0x002fcc0000000000 */
[----:B------:R1:W2:Y:S02]  /*00e0*/  F2I.FTZ.U32.TRUNC.NTZ R3, R2 ;  /* 0x0000000200037305 */ /* 0x0002a4000021f000 */
[----:B-1----:R-:W-:Y:S02]  /*00f0*/  HFMA2 R2, -RZ, RZ, 0, 0 ;  /* 0x00000000ff027431 */ /* 0x002fe400000001ff */
[----:B--2---:R-:W-:-:S04]  /*0100*/  IMAD.MOV R6, RZ, RZ, -R3 ;  /* 0x000000ffff067224 */ /* 0x004fc800078e0a03 */
[----:B------:R-:W-:Y:S01]  /*0110*/  IMAD R9, R6, R7, RZ ;  /* 0x0000000706097224 */ /* 0x000fe200078e02ff */
[----:B------:R-:W-:-:S03]  /*0120*/  IABS R6, R5 ;  /* 0x0000000500067213 */ /* 0x000fc60000000000 */
[----:B------:R-:W-:-:S06]  /*0130*/  IMAD.HI.U32 R3, R3, R9, R2 ;  /* 0x0000000903037227 */ /* 0x000fcc00078e0002 */
[----:B------:R-:W-:-:S04]  /*0140*/  IMAD.HI.U32 R3, R3, R6, RZ ;  /* 0x0000000603037227 */ /* 0x000fc800078e00ff */
[----:B------:R-:W-:-:S04]  /*0150*/  IMAD.MOV R0, RZ, RZ, -R3 ;  /* 0x000000ffff007224 */ /* 0x000fc800078e0a03 */
[----:B------:R-:W-:-:S05]  /*0160*/  IMAD R0, R7, R0, R6 ;  /* 0x0000000007007224 */ /* 0x000fca00078e0206 */
[----:B------:R-:W-:-:S13]  /*0170*/  ISETP.GT.U32.AND P2, PT, R7, R0, PT ;  /* 0x000000000700720c */ /* 0x000fda0003f44070 */
[-C--:B------:R-:W-:Y:S01]  /*0180*/  @!P2 IADD3 R0, PT, PT, R0, -R7.reuse, RZ ;  /* 0x800000070000a210 */ /* 0x080fe20007ffe0ff */
[----:B------:R-:W-:Y:S01]  /*0190*/  @!P2 VIADD R3, R3, 0x1 ;  /* 0x000000010303a836 */ /* 0x000fe20000000000 */
[----:B------:R-:W-:Y:S02]  /*01a0*/  ISETP.NE.AND P2, PT, R4, RZ, PT ;  /* 0x000000ff0400720c */ /* 0x000fe40003f45270 */
[----:B------:R-:W-:Y:S02]  /*01b0*/  ISETP.GE.U32.AND P0, PT, R0, R7, PT ;  /* 0x000000070000720c */ /* 0x000fe40003f06070 */
[----:B------:R-:W-:-:S04]  /*01c0*/  LOP3.LUT R0, R5, R4, RZ, 0x3c, !PT ;  /* 0x0000000405007212 */ /* 0x000fc800078e3cff */
[----:B------:R-:W-:-:S07]  /*01d0*/  ISETP.GE.AND P1, PT, R0, RZ, PT ;  /* 0x000000ff0000720c */ /* 0x000fce0003f26270 */
[----:B------:R-:W-:-:S06]  /*01e0*/  @P0 IADD3 R3, PT, PT, R3, 0x1, RZ ;  /* 0x0000000103030810 */ /* 0x000fcc0007ffe0ff */
[----:B------:R-:W-:Y:S01]  /*01f0*/  @!P1 IMAD.MOV R3, RZ, RZ, -R3 ;  /* 0x000000ffff039224 */ /* 0x000fe200078e0a03 */
[----:B------:R-:W-:-:S04]  /*0200*/  @!P2 LOP3.LUT R3, RZ, R4, RZ, 0x33, !PT ;  /* 0x00000004ff03a212 */ /* 0x000fc800078e33ff */
[C---:B------:R-:W-:Y:S02]  /*0210*/  IADD3 R0, PT, PT, -R3.reuse, RZ, RZ ;  /* 0x000000ff03007210 */ /* 0x040fe40007ffe1ff */
[----:B0-----:R-:W-:-:S03]  /*0220*/  ISETP.NE.AND P1, PT, R3, UR4, PT ;  /* 0x0000000403007c0c */ /* 0x001fc6000bf25270 */
[----:B------:R-:W-:-:S05]  /*0230*/  IMAD R0, R4, R0, R5 ;  /* 0x0000000004007224 */ /* 0x000fca00078e0205 */
[----:B------:R-:W-:Y:S01]  /*0240*/  ISETP.NE.AND P0, PT, R0, UR4, PT ;  /* 0x0000000400007c0c */ /* 0x000fe2000bf05270 */
[----:B------:R-:W0:-:S12]  /*0250*/  LDCU.64 UR4, c[0x0][0x358] ;  /* 0x00006b00ff0477ac */ /* 0x000e180008000a00 */
[----:B0-----:R-:W-:Y:S05]  /*0260*/  @P0 EXIT P1 ;  /* 0x000000000000094d */ /* 0x001fea0000800000 */
[----:B------:R-:W0:Y:S01]  /*0270*/  LDC.64 R2, c[0x0][0x380] ;  /* 0x0000e000ff027b82 */ /* 0x000e220000000a00 */
[----:B------:R-:W-:Y:S02]  /*0280*/  IMAD.MOV.U32 R7, RZ, RZ, 0x7f7fffff ;  /* 0x7f7fffffff077424 */ /* 0x000fe400078e00ff */
[----:B0-----:R-:W-:-:S05]  /*0290*/  IMAD.WIDE R2, R5, 0x4, R2 ;  /* 0x0000000405027825 */ /* 0x001fca00078e0202 */
[----:B------:R-:W-:Y:S01]  /*02a0*/  STG.E desc[UR4][R2.64], R7 ;  /* 0x0000000702007986 */ /* 0x000fe2000c101904 */
[----:B------:R-:W-:Y:S05]  /*02b0*/  EXIT ;  /* 0x000000000000794d */ /* 0x000fea0003800000 */
.L_x_16:
        /* <DEDUP_REMOVED lines=12> */
.L_x_21:


//--------------------- .text._Z14update_clusterPfiii --------------------------
	.section	.text._Z14update_clusterPfiii,"ax",@progbits
	.align	128
        .global         _Z14update_clusterPfiii
        .type           _Z14update_clusterPfiii,@function
        .size           _Z14update_clusterPfiii,(.L_x_22 - _Z14update_clusterPfiii)
        .other          _Z14update_clusterPfiii,@"STO_CUDA_ENTRY STV_DEFAULT"
_Z14update_clusterPfiii:
.text._Z14update_clusterPfiii:
        /* <DEDUP_REMOVED lines=9> */
[----:B------:R-:W-:-:S04]  /*0090*/  IABS R7, R0 ;  /* 0x0000000000077213 */ /* 0x000fc80000000000 */
[----:B------:R-:W0:Y:S08]  /*00a0*/  I2F.RP R4, R7 ;  /* 0x0000000700047306 */ /* 0x000e300000209400 */
[----:B0-----:R-:W0:Y:S02]  /*00b0*/  MUFU.RCP R4, R4 ;  /* 0x0000000400047308 */ /* 0x001e240000001000 */
[----:B0-----:R-:W-:-:S06]  /*00c0*/  IADD3 R2, PT, PT, R4, 0xffffffe, RZ ;  /* 0x0ffffffe04027810 */ /* 0x001fcc0007ffe0ff */
[----:B------:R0:W1:Y:S02]  /*00d0*/  F2I.FTZ.U32.TRUNC.NTZ R3, R2 ;  /* 0x0000000200037305 */ /* 0x000064000021f000 */
[----:B0-----:R-:W-:Y:S02]  /*00e0*/  HFMA2 R2, -RZ, RZ, 0, 0 ;  /* 0x00000000ff027431 */ /* 0x001fe400000001ff */
[----:B-1----:R-:W-:-:S04]  /*00f0*/  IMAD.MOV R6, RZ, RZ, -R3 ;  /* 0x000000ffff067224 */ /* 0x002fc800078e0a03 */
[----:B------:R-:W-:Y:S01]  /*0100*/  IMAD R9, R6, R7, RZ ;  /* 0x0000000706097224 */ /* 0x000fe200078e02ff */
[----:B------:R-:W-:-:S03]  /*0110*/  IABS R6, R5 ;  /* 0x0000000500067213 */ /* 0x000fc60000000000 */
[----:B------:R-:W-:Y:S01]  /*0120*/  IMAD.HI.U32 R3, R3, R9, R2 ;  /* 0x0000000903037227 */ /* 0x000fe200078e0002 */
[----:B------:R-:W-:-:S04]  /*0130*/  LOP3.LUT R2, R5, R0, RZ, 0x3c, !PT ;  /* 0x0000000005027212 */ /* 0x000fc800078e3cff */
[----:B------:R-:W-:Y:S01]  /*0140*/  ISETP.GE.AND P1, PT, R2, RZ, PT ;  /* 0x000000ff0200720c */ /* 0x000fe20003f26270 */
[----:B------:R-:W-:-:S04]  /*0150*/  IMAD.HI.U32 R3, R3, R6, RZ ;  /* 0x0000000603037227 */ /* 0x000fc800078e00ff */
[----:B------:R-:W-:-:S04]  /*0160*/  IMAD.MOV R4, RZ, RZ, -R3 ;  /* 0x000000ffff047224 */ /* 0x000fc800078e0a03 */
[----:B------:R-:W-:-:S05]  /*0170*/  IMAD R4, R7, R4, R6 ;  /* 0x0000000407047224 */ /* 0x000fca00078e0206 */
[----:B------:R-:W-:-:S13]  /*0180*/  ISETP.GT.U32.AND P2, PT, R7, R4, PT ;  /* 0x000000040700720c */ /* 0x000fda0003f44070 */
[-C--:B------:R-:W-:Y:S01]  /*0190*/  @!P2 IADD3 R4, PT, PT, R4, -R7.reuse, RZ ;  /* 0x800000070404a210 */ /* 0x080fe20007ffe0ff */
[----:B------:R-:W-:Y:S01]  /*01a0*/  @!P2 VIADD R3, R3, 0x1 ;  /* 0x000000010303a836 */ /* 0x000fe20000000000 */
[----:B------:R-:W-:Y:S02]  /*01b0*/  ISETP.NE.AND P2, PT, R0, RZ, PT ;  /* 0x000000ff0000720c */ /* 0x000fe40003f45270 */
[----:B------:R-:W-:-:S13]  /*01c0*/  ISETP.GE.U32.AND P0, PT, R4, R7, PT ;  /* 0x000000070400720c */ /* 0x000fda0003f06070 */
[----:B------:R-:W-:-:S05]  /*01d0*/  @P0 IADD3 R3, PT, PT, R3, 0x1, RZ ;  /* 0x0000000103030810 */ /* 0x000fca0007ffe0ff */
[----:B------:R-:W-:-:S05]  /*01e0*/  IMAD.MOV.U32 R7, RZ, RZ, R3 ;  /* 0x000000ffff077224 */ /* 0x000fca00078e0003 */
[----:B------:R-:W-:Y:S02]  /*01f0*/  @!P1 IADD3 R7, PT, PT, -R7, RZ, RZ ;  /* 0x000000ff07079210 */ /* 0x000fe40007ffe1ff */
[----:B------:R-:W-:-:S04]  /*0200*/  @!P2 LOP3.LUT R7, RZ, R0, RZ, 0x33, !PT ;  /* 0x00000000ff07a212 */ /* 0x000fc800078e33ff */
[----:B------:R-:W-:-:S05]  /*0210*/  IADD3 R2, PT, PT, -R7, RZ, RZ ;  /* 0x000000ff07027210 */ /* 0x000fca0007ffe1ff */
[----:B------:R-:W-:-:S05]  /*0220*/  IMAD R9, R0, R2, R5 ;  /* 0x0000000200097224 */ /* 0x000fca00078e0205 */
[----:B------:R-:W-:-:S13]  /*0230*/  ISETP.NE.AND P0, PT, R7, R9, PT ;  /* 0x000000090700720c */ /* 0x000fda0003f05270 */
[----:B------:R-:W-:Y:S05]  /*0240*/  @!P0 EXIT ;  /* 0x000000000000894d */ /* 0x000fea0003800000 */
[----:B------:R-:W0:Y:S01]  /*0250*/  LDCU UR6, c[0x0][0x388] ;  /* 0x00007100ff0677ac */ /* 0x000e220008000800 */
[----:B------:R-:W1:Y:S01]  /*0260*/  LDCU.64 UR4, c[0x0][0x358] ;  /* 0x00006b00ff0477ac */ /* 0x000e620008000a00 */
[----:B0-----:R-:W-:-:S13]  /*0270*/  ISETP.NE.AND P0, PT, R7, UR6, PT ;  /* 0x0000000607007c0c */ /* 0x001fda000bf05270 */
[----:B-1----:R-:W-:Y:S05]  /*0280*/  @P0 BRA `(.L_x_17) ;  /* 0x00000000002c0947 */ /* 0x002fea0003800000 */
[----:B------:R-:W0:Y:S01]  /*0290*/  LDC.64 R4, c[0x0][0x380] ;  /* 0x0000e000ff047b82 */ /* 0x000e220000000a00 */
[----:B------:R-:W1:Y:S01]  /*02a0*/  LDCU UR7, c[0x0][0x38c] ;  /* 0x00007180ff0777ac */ /* 0x000e620008000800 */
[C-C-:B------:R-:W-:Y:S02]  /*02b0*/  IMAD R3, R0.reuse, UR6, R9.reuse ;  /* 0x0000000600037c24 */ /* 0x140fe4000f8e0209 */
[----:B-1----:R-:W-:Y:S02]  /*02c0*/  IMAD R7, R0, UR7, R9 ;  /* 0x0000000700077c24 */ /* 0x002fe4000f8e0209 */
[----:B0-----:R-:W-:-:S04]  /*02d0*/  IMAD.WIDE R2, R3, 0x4, R4 ;  /* 0x0000000403027825 */ /* 0x001fc800078e0204 */
[----:B------:R-:W-:Y:S01]  /*02e0*/  IMAD.WIDE R4, R7, 0x4, R4 ;  /* 0x0000000407047825 */ /* 0x000fe200078e0204 */
[----:B------:R-:W2:Y:S05]  /*02f0*/  LDG.E R0, desc[UR4][R2.64] ;  /* 0x0000000402007981 */ /* 0x000eaa000c1e1900 */
[----:B------:R-:W2:Y:S02]  /*0300*/  LDG.E R5, desc[UR4][R4.64] ;  /* 0x0000000404057981 */ /* 0x000ea4000c1e1900 */
[----:B--2---:R-:W-:-:S05]  /*0310*/  FMNMX R7, R0, R5, PT ;  /* 0x0000000500077209 */ /* 0x004fca0003800000 */
[----:B------:R-:W-:Y:S01]  /*0320*/  STG.E desc[UR4][R2.64], R7 ;  /* 0x0000000702007986 */ /* 0x000fe2000c101904 */
[----:B------:R-:W-:Y:S05]  /*0330*/  EXIT ;  /* 0x000000000000794d */ /* 0x000fea0003800000 */
.L_x_17:
[----:B------:R-:W-:-:S13]  /*0340*/  ISETP.NE.AND P0, PT, R9, UR6, PT ;  /* 0x0000000609007c0c */ /* 0x000fda000bf05270 */
[----:B------:R-:W-:Y:S05]  /*0350*/  @P0 EXIT ;  /* 0x000000000000094d */ /* 0x000fea0003800000 */
[----:B------:R-:W0:Y:S01]  /*0360*/  LDC.64 R4, c[0x0][0x380] ;  /* 0x0000e000ff047b82 */ /* 0x000e220000000a00 */
[----:B------:R-:W1:Y:S01]  /*0370*/  LDCU UR7, c[0x0][0x38c] ;  /* 0x00007180ff0777ac */ /* 0x000e620008000800 */
[CC--:B------:R-:W-:Y:S02]  /*0380*/  IMAD R3, R7.reuse, R0.reuse, UR6 ;  /* 0x0000000607037e24 */ /* 0x0c0fe4000f8e0200 */
[----:B-1----:R-:W-:Y:S02]  /*0390*/  IMAD R7, R7, R0, UR7 ;  /* 0x0000000707077e24 */ /* 0x002fe4000f8e0200 */
[----:B0-----:R-:W-:-:S04]  /*03a0*/  IMAD.WIDE R2, R3, 0x4, R4 ;  /* 0x0000000403027825 */ /* 0x001fc800078e0204 */
[----:B------:R-:W-:Y:S01]  /*03b0*/  IMAD.WIDE R4, R7, 0x4, R4 ;  /* 0x0000000407047825 */ /* 0x000fe200078e0204 */
[----:B------:R-:W2:Y:S05]  /*03c0*/  LDG.E R0, desc[UR4][R2.64] ;  /* 0x0000000402007981 */ /* 0x000eaa000c1e1900 */
[----:B------:R-:W2:Y:S02]  /*03d0*/  LDG.E R5, desc[UR4][R4.64] ;  /* 0x0000000404057981 */ /* 0x000ea4000c1e1900 */
[----:B--2---:R-:W-:-:S05]  /*03e0*/  FMNMX R7, R0, R5, PT ;  /* 0x0000000500077209 */ /* 0x004fca0003800000 */
[----:B------:R-:W-:Y:S01]  /*03f0*/  STG.E desc[UR4][R2.64], R7 ;  /* 0x0000000702007986 */ /* 0x000fe2000c101904 */
[----:B------:R-:W-:Y:S05]  /*0400*/  EXIT ;  /* 0x000000000000794d */ /* 0x000fea0003800000 */
.L_x_18:
        /* <DEDUP_REMOVED lines=15> */
.L_x_22:


//--------------------- .nv.shared.reserved.0     --------------------------
	.section	.nv.shared.reserved.0,"aw",@nobits
	.weak		__nv_reservedSMEM_offset_0_alias
	.size		__nv_reservedSMEM_offset_0_alias, 0, 64
	.other		__nv_reservedSMEM_offset_0_alias,@"STO_CUDA_RESERVED_SHARED STV_DEFAULT"
__nv_reservedSMEM_offset_0_alias:
	.zero		0
	.zero		64


//--------------------- .nv.constant0._Z22find_pairwise_min_cudaPfiPi --------------------------
	.section	.nv.constant0._Z22find_pairwise_min_cudaPfiPi,"a",@progbits
	.sectionflags	@""
	.align	4
.nv.constant0._Z22find_pairwise_min_cudaPfiPi:
	.zero		920


//--------------------- .nv.constant0._Z29calculate_pairwise_dists_cudaPfS_jj --------------------------
	.section	.nv.constant0._Z29calculate_pairwise_dists_cudaPfS_jj,"a",@progbits
	.sectionflags	@""
	.align	4
.nv.constant0._Z29calculate_pairwise_dists_cudaPfS_jj:
	.zero		920


//--------------------- .nv.constant0._Z14remove_clusterPfii --------------------------
	.section	.nv.constant0._Z14remove_clusterPfii,"a",@progbits
	.sectionflags	@""
	.align	4
.nv.constant0._Z14remove_clusterPfii:
	.zero		912


//--------------------- .nv.constant0._Z14update_clusterPfiii --------------------------
	.section	.nv.constant0._Z14update_clusterPfiii,"a",@progbits
	.sectionflags	@""
	.align	4
.nv.constant0._Z14update_clusterPfiii:
	.zero		916


//--------------------- SYMBOLS --------------------------

	.type		.nv.reservedSmem.offset0,@object
	.size		.nv.reservedSmem.offset0,0x4
